// auto-generated by cutlass_sweep.gemm — config: {"arch": "sm_90", "cluster_m": 1, "cluster_n": 4, "dtype": "tf32", "dtype_b": "tf32", "layout": "nt", "stages": 0, "tile_k": 32, "tile_m": 256, "tile_n": 64}
#include "cutlass/cutlass.h"
#include "cutlass/gemm/collective/collective_builder.hpp"
#include "cutlass/gemm/device/gemm_universal_adapter.h"
#include "cutlass/gemm/kernel/gemm_universal.hpp"
#include "cutlass/epilogue/collective/collective_builder.hpp"

using ElemA = cutlass::tfloat32_t;
using ElemB = cutlass::tfloat32_t;
using ElemCD = cutlass::tfloat32_t;
using Acc  = float;
using TileShape    = cute::Shape<cute::_256, cute::_64, cute::_32>;
using ClusterShape = cute::Shape<cute::_1, cute::_4, cute::_1>;

using CollectiveEpilogue = typename cutlass::epilogue::collective::CollectiveBuilder<
    cutlass::arch::Sm90, cutlass::arch::OpClassTensorOp,
    TileShape, ClusterShape,
    cutlass::epilogue::collective::EpilogueTileAuto,
    Acc, Acc,
    ElemCD, cutlass::layout::RowMajor, 128 / cutlass::sizeof_bits<ElemCD>::value,
    ElemCD, cutlass::layout::RowMajor, 128 / cutlass::sizeof_bits<ElemCD>::value,
    cutlass::epilogue::collective::EpilogueScheduleAuto
  >::CollectiveOp;

using CollectiveMainloop = typename cutlass::gemm::collective::CollectiveBuilder<
    cutlass::arch::Sm90, cutlass::arch::OpClassTensorOp,
    ElemA, cutlass::layout::RowMajor, 128 / cutlass::sizeof_bits<ElemA>::value,
    ElemB, cutlass::layout::ColumnMajor, 128 / cutlass::sizeof_bits<ElemB>::value,
    Acc,
    TileShape, ClusterShape,
    cutlass::gemm::collective::StageCountAutoCarveout<static_cast<int>(sizeof(typename CollectiveEpilogue::SharedStorage))>,
    cutlass::gemm::collective::KernelScheduleAuto
  >::CollectiveOp;

using GemmKernel = cutlass::gemm::kernel::GemmUniversal<
    cute::Shape<int,int,int,int>,
    CollectiveMainloop,
    CollectiveEpilogue
>;
using Gemm = cutlass::gemm::device::GemmUniversalAdapter<GemmKernel>;

// Force the device kernel symbol into the cubin without needing a host main.
auto* _anchor = &cutlass::device_kernel<GemmKernel>;


// ===== COMPILED SASS (sm_90a) =====

	.target	sm_90a

	.elftype	@"ET_EXEC"


//--------------------- .note.nv.tkinfo           --------------------------
	.section	.note.nv.tkinfo,"",@"SHT_NOTE"
	.sectionflags	@"SHF_NOTE_NV_TKINFO"
	.tkinfo
        /*0018*/ 	.word	0x00000002
        /*0030*/ 	.string	""
        /*0030*/ 	.string	"ptxas"
        /*0030*/ 	.string	"Cuda compilation tools, release 13.0, V13.0.88"
        /*0030*/ 	.string	"Build cuda_13.0.r13.0/compiler.36424714_0"
        /*0030*/ 	.string	"-arch sm_90a -m 64 "



//--------------------- .note.nv.cuinfo           --------------------------
	.section	.note.nv.cuinfo,"",@"SHT_NOTE"
	.sectionflags	@"SHF_NOTE_NV_CUINFO"
        /*0018*/ 	.short	0x0002
        /*001a*/ 	.short	0x005a
        /*001c*/ 	.short	0x0082
	.zero		2


//--------------------- .nv.info                  --------------------------
	.section	.nv.info,"",@"SHT_CUDA_INFO"
	.align	4


	//----- nvinfo : EIATTR_REGCOUNT
	.align		4
        /*0000*/ 	.byte	0x04, 0x2f
        /*0002*/ 	.short	(.L_15 - .L_14)
	.align		4
.L_14:
        /*0004*/ 	.word	index@(_ZN7cutlass13device_kernelINS_4gemm6kernel13GemmUniversalIN4cute5tupleIJiiiiEEENS1_10collective13CollectiveMmaINS1_34MainloopSm90TmaGmmaWarpSpecializedILi5ENS5_IJNS4_1CILi1EEENSA_ILi4EEESB_EEENS1_35KernelTmaWarpSpecializedCooperativeEEENS5_IJNSA_ILi256EEENSA_ILi64EEENSA_ILi32EEEEEENS_10tfloat32_tENS5_IJlSB_lEEESK_SL_NS4_8TiledMMAINS4_8MMA_AtomIJNS4_4SM904GMMA29MMA_64x64x8_F32TF32TF32_SS_TNILNSP_7ScaleInE1ELSR_1EEEEEENS4_6LayoutINS5_IJNSA_ILi2EEESB_SB_EEENS5_IJSB_NSA_ILi0EEESX_EEEEENS5_IJNS4_10UnderscoreES10_S10_EEEEENS4_23SM90_TMA_LOAD_MULTICASTENS4_14ComposedLayoutINS4_7SwizzleILi3ELi4ELi3EEENS4_18smem_ptr_flag_bitsILi32EEENSU_INS5_IJNSA_ILi8EEESI_EEENS5_IJSI_SB_EEEEEEEvNS4_8identityENS4_13SM90_TMA_LOADES1D_vS1E_EENS_8epilogue10collective6detail29Sm90TmaWarpSpecializedAdapterINS1I_15DefaultEpilogueISK_SL_SL_NS1H_6thread17LinearCombinationISK_Li1EffLNS1M_9ScaleType4KindE0ELNS_15FloatRoundStyleE2ESK_EENS1_15EpilogueDefaultEEEEEvvEEEEvNT_6ParamsE)
        /*0008*/ 	.word	0x000000a8


	//----- nvinfo : EIATTR_FRAME_SIZE
	.align		4
.L_15:
        /*000c*/ 	.byte	0x04, 0x11
        /*000e*/ 	.short	(.L_17 - .L_16)
	.align		4
.L_16:
        /*0010*/ 	.word	index@(_ZN7cutlass13device_kernelINS_4gemm6kernel13GemmUniversalIN4cute5tupleIJiiiiEEENS1_10collective13CollectiveMmaINS1_34MainloopSm90TmaGmmaWarpSpecializedILi5ENS5_IJNS4_1CILi1EEENSA_ILi4EEESB_EEENS1_35KernelTmaWarpSpecializedCooperativeEEENS5_IJNSA_ILi256EEENSA_ILi64EEENSA_ILi32EEEEEENS_10tfloat32_tENS5_IJlSB_lEEESK_SL_NS4_8TiledMMAINS4_8MMA_AtomIJNS4_4SM904GMMA29MMA_64x64x8_F32TF32TF32_SS_TNILNSP_7ScaleInE1ELSR_1EEEEEENS4_6LayoutINS5_IJNSA_ILi2EEESB_SB_EEENS5_IJSB_NSA_ILi0EEESX_EEEEENS5_IJNS4_10UnderscoreES10_S10_EEEEENS4_23SM90_TMA_LOAD_MULTICASTENS4_14ComposedLayoutINS4_7SwizzleILi3ELi4ELi3EEENS4_18smem_ptr_flag_bitsILi32EEENSU_INS5_IJNSA_ILi8EEESI_EEENS5_IJSI_SB_EEEEEEEvNS4_8identityENS4_13SM90_TMA_LOADES1D_vS1E_EENS_8epilogue10collective6detail29Sm90TmaWarpSpecializedAdapterINS1I_15DefaultEpilogueISK_SL_SL_NS1H_6thread17LinearCombinationISK_Li1EffLNS1M_9ScaleType4KindE0ELNS_15FloatRoundStyleE2ESK_EENS1_15EpilogueDefaultEEEEEvvEEEEvNT_6ParamsE)
        /*0014*/ 	.word	0x00000000


	//----- nvinfo : EIATTR_MIN_STACK_SIZE
	.align		4
.L_17:
        /*0018*/ 	.byte	0x04, 0x12
        /*001a*/ 	.short	(.L_19 - .L_18)
	.align		4
.L_18:
        /*001c*/ 	.word	index@(_ZN7cutlass13device_kernelINS_4gemm6kernel13GemmUniversalIN4cute5tupleIJiiiiEEENS1_10collective13CollectiveMmaINS1_34MainloopSm90TmaGmmaWarpSpecializedILi5ENS5_IJNS4_1CILi1EEENSA_ILi4EEESB_EEENS1_35KernelTmaWarpSpecializedCooperativeEEENS5_IJNSA_ILi256EEENSA_ILi64EEENSA_ILi32EEEEEENS_10tfloat32_tENS5_IJlSB_lEEESK_SL_NS4_8TiledMMAINS4_8MMA_AtomIJNS4_4SM904GMMA29MMA_64x64x8_F32TF32TF32_SS_TNILNSP_7ScaleInE1ELSR_1EEEEEENS4_6LayoutINS5_IJNSA_ILi2EEESB_SB_EEENS5_IJSB_NSA_ILi0EEESX_EEEEENS5_IJNS4_10UnderscoreES10_S10_EEEEENS4_23SM90_TMA_LOAD_MULTICASTENS4_14ComposedLayoutINS4_7SwizzleILi3ELi4ELi3EEENS4_18smem_ptr_flag_bitsILi32EEENSU_INS5_IJNSA_ILi8EEESI_EEENS5_IJSI_SB_EEEEEEEvNS4_8identityENS4_13SM90_TMA_LOADES1D_vS1E_EENS_8epilogue10collective6detail29Sm90TmaWarpSpecializedAdapterINS1I_15DefaultEpilogueISK_SL_SL_NS1H_6thread17LinearCombinationISK_Li1EffLNS1M_9ScaleType4KindE0ELNS_15FloatRoundStyleE2ESK_EENS1_15EpilogueDefaultEEEEEvvEEEEvNT_6ParamsE)
        /*0020*/ 	.word	0x00000000
.L_19:


//--------------------- .nv.compat                --------------------------
	.section	.nv.compat,"",@"SHT_CUDA_COMPAT_INFO"
	.align	4
        /*0000*/ 	.byte	0x02, 0x09, 0x01, 0x00, 0x02, 0x02, 0x04, 0x00, 0x02, 0x05, 0x05, 0x00, 0x03, 0x07, 0x01, 0x01
        /*0010*/ 	.byte	0x02, 0x03, 0x01, 0x00, 0x02, 0x06, 0x01, 0x00, 0x04, 0x0b, 0x08, 0x00, 0x00, 0x00, 0x00, 0x00
        /*0020*/ 	.byte	0x00, 0x00, 0x00, 0x00


//--------------------- .nv.info._ZN7cutlass13device_kernelINS_4gemm6kernel13GemmUniversalIN4cute5tupleIJiiiiEEENS1_10collective13CollectiveMmaINS1_34MainloopSm90TmaGmmaWarpSpecializedILi5ENS5_IJNS4_1CILi1EEENSA_ILi4EEESB_EEENS1_35KernelTmaWarpSpecializedCooperativeEEENS5_IJNSA_ILi256EEENSA_ILi64EEENSA_ILi32EEEEEENS_10tfloat32_tENS5_IJlSB_lEEESK_SL_NS4_8TiledMMAINS4_8MMA_AtomIJNS4_4SM904GMMA29MMA_64x64x8_F32TF32TF32_SS_TNILNSP_7ScaleInE1ELSR_1EEEEEENS4_6LayoutINS5_IJNSA_ILi2EEESB_SB_EEENS5_IJSB_NSA_ILi0EEESX_EEEEENS5_IJNS4_10UnderscoreES10_S10_EEEEENS4_23SM90_TMA_LOAD_MULTICASTENS4_14ComposedLayoutINS4_7SwizzleILi3ELi4ELi3EEENS4_18smem_ptr_flag_bitsILi32EEENSU_INS5_IJNSA_ILi8EEESI_EEENS5_IJSI_SB_EEEEEEEvNS4_8identityENS4_13SM90_TMA_LOADES1D_vS1E_EENS_8epilogue10collective6detail29Sm90TmaWarpSpecializedAdapterINS1I_15DefaultEpilogueISK_SL_SL_NS1H_6thread17LinearCombinationISK_Li1EffLNS1M_9ScaleType4KindE0ELNS_15FloatRoundStyleE2ESK_EENS1_15EpilogueDefaultEEEEEvvEEEEvNT_6ParamsE --------------------------
	.section	.nv.info._ZN7cutlass13device_kernelINS_4gemm6kernel13GemmUniversalIN4cute5tupleIJiiiiEEENS1_10collective13CollectiveMmaINS1_34MainloopSm90TmaGmmaWarpSpecializedILi5ENS5_IJNS4_1CILi1EEENSA_ILi4EEESB_EEENS1_35KernelTmaWarpSpecializedCooperativeEEENS5_IJNSA_ILi256EEENSA_ILi64EEENSA_ILi32EEEEEENS_10tfloat32_tENS5_IJlSB_lEEESK_SL_NS4_8TiledMMAINS4_8MMA_AtomIJNS4_4SM904GMMA29MMA_64x64x8_F32TF32TF32_SS_TNILNSP_7ScaleInE1ELSR_1EEEEEENS4_6LayoutINS5_IJNSA_ILi2EEESB_SB_EEENS5_IJSB_NSA_ILi0EEESX_EEEEENS5_IJNS4_10UnderscoreES10_S10_EEEEENS4_23SM90_TMA_LOAD_MULTICASTENS4_14ComposedLayoutINS4_7SwizzleILi3ELi4ELi3EEENS4_18smem_ptr_flag_bitsILi32EEENSU_INS5_IJNSA_ILi8EEESI_EEENS5_IJSI_SB_EEEEEEEvNS4_8identityENS4_13SM90_TMA_LOADES1D_vS1E_EENS_8epilogue10collective6detail29Sm90TmaWarpSpecializedAdapterINS1I_15DefaultEpilogueISK_SL_SL_NS1H_6thread17LinearCombinationISK_Li1EffLNS1M_9ScaleType4KindE0ELNS_15FloatRoundStyleE2ESK_EENS1_15EpilogueDefaultEEEEEvvEEEEvNT_6ParamsE,"",@"SHT_CUDA_INFO"
	.sectionflags	@""
	.align	4


	//----- nvinfo : EIATTR_CUDA_API_VERSION
	.align		4
        /*0000*/ 	.byte	0x04, 0x37
        /*0002*/ 	.short	(.L_21 - .L_20)
.L_20:
        /*0004*/ 	.word	0x00000082


	//----- nvinfo : EIATTR_KPARAM_INFO
	.align		4
.L_21:
        /*0008*/ 	.byte	0x04, 0x17
        /*000a*/ 	.short	(.L_23 - .L_22)
.L_22:
        /*000c*/ 	.word	0x00000000
        /*0010*/ 	.short	0x0000
        /*0012*/ 	.short	0x0070
        /*0014*/ 	.byte	0x00, 0xf0, 0x01, 0x10


	//----- nvinfo : EIATTR_SPARSE_MMA_MASK
	.align		4
.L_23:
        /*0018*/ 	.byte	0x03, 0x50
        /*001a*/ 	.short	0x0000


	//----- nvinfo : EIATTR_MAXREG_COUNT
	.align		4
        /*001c*/ 	.byte	0x03, 0x1b
        /*001e*/ 	.short	0x00a8


	//----- nvinfo : EIATTR_NUM_BARRIERS
	.align		4
        /*0020*/ 	.byte	0x02, 0x4c
        /*0022*/ 	.byte	0x01
	.zero		1


	//----- nvinfo : EIATTR_EXTERNS
	.align		4
        /*0024*/ 	.byte	0x04, 0x0f
        /*0026*/ 	.short	(.L_25 - .L_24)


	//   ....[0]....
	.align		4
.L_24:
        /*0028*/ 	.word	index@(__assertfail)


	//----- nvinfo : EIATTR_MERCURY_ISA_VERSION
	.align		4
.L_25:
        /*002c*/ 	.byte	0x03, 0x5f
        /*002e*/ 	.short	0x0101


	//----- nvinfo : EIATTR_INT_WARP_WIDE_INSTR_OFFSETS
	.align		4
        /*0030*/ 	.byte	0x04, 0x31
        /*0032*/ 	.short	(.L_27 - .L_26)


	//   ....[0]....
.L_26:
        /*0034*/ 	.word	0x00000490


	//   ....[1]....
        /*0038*/ 	.word	0x000004b0


	//   ....[2]....
        /*003c*/ 	.word	0x00000660


	//----- nvinfo : EIATTR_COOP_GROUP_MASK_REGIDS
	.align		4
.L_27:
        /*0040*/ 	.byte	0x04, 0x29
        /*0042*/ 	.short	(.L_29 - .L_28)


	//   ....[0]....
.L_28:
        /*0044*/ 	.word	0xffffffff


	//   ....[1]....
        /*0048*/ 	.word	0xffffffff


	//   ....[2]....
        /*004c*/ 	.word	0xffffffff


	//   ....[3]....
        /*0050*/ 	.word	0xffffffff


	//   ....[4]....
        /*0054*/ 	.word	0xffffffff


	//   ....[5]....
        /*0058*/ 	.word	0xffffffff


	//----- nvinfo : EIATTR_COOP_GROUP_INSTR_OFFSETS
	.align		4
.L_29:
        /*005c*/ 	.byte	0x04, 0x28
        /*005e*/ 	.short	(.L_31 - .L_30)


	//   ....[0]....
.L_30:
        /*0060*/ 	.word	0x00000060


	//   ....[1]....
        /*0064*/ 	.word	0x00000070


	//   ....[2]....
        /*0068*/ 	.word	0x00000130


	//   ....[3]....
        /*006c*/ 	.word	0x000002e0


	//   ....[4]....
        /*0070*/ 	.word	0x000007a0


	//   ....[5]....
        /*0074*/ 	.word	0x00001200


	//----- nvinfo : EIATTR_REG_RECONFIG
	.align		4
.L_31:
        /*0078*/ 	.byte	0x01, 0x54
	.zero		2


	//----- nvinfo : EIATTR_SYSCALL_OFFSETS
	.align		4
        /*007c*/ 	.byte	0x04, 0x46
        /*007e*/ 	.short	(.L_33 - .L_32)


	//   ....[0]....
.L_32:
        /*0080*/ 	.word	0x000013c0


	//----- nvinfo : EIATTR_MBARRIER_INSTR_OFFSETS
	.align		4
.L_33:
        /*0084*/ 	.byte	0x04, 0x39
        /*0086*/ 	.short	(.L_35 - .L_34)


	//   ....[0]....
.L_34:
        /*0088*/ 	.word	0x00000230
        /*008c*/ 	.word	0x000000ff
        /*0090*/ 	.word	0x00000000
        /*0094*/ 	.short	0x0100
        /*0096*/ 	.byte	0x08
	.zero		1


	//   ....[1]....
        /*0098*/ 	.word	0x00000240
        /*009c*/ 	.word	0x000000ff
        /*00a0*/ 	.word	0x00000028
        /*00a4*/ 	.short	0x0100
        /*00a6*/ 	.byte	0x08
	.zero		1


	//   ....[2]....
        /*00a8*/ 	.word	0x00000250
        /*00ac*/ 	.word	0x000000ff
        /*00b0*/ 	.word	0x00000008
        /*00b4*/ 	.short	0x0100
        /*00b6*/ 	.byte	0x08
	.zero		1


	//   ....[3]....
        /*00b8*/ 	.word	0x00000260
        /*00bc*/ 	.word	0x000000ff
        /*00c0*/ 	.word	0x00000030
        /*00c4*/ 	.short	0x0100
        /*00c6*/ 	.byte	0x08
	.zero		1


	//   ....[4]....
        /*00c8*/ 	.word	0x00000270
        /*00cc*/ 	.word	0x000000ff
        /*00d0*/ 	.word	0x00000010
        /*00d4*/ 	.short	0x0100
        /*00d6*/ 	.byte	0x08
	.zero		1


	//   ....[5]....
        /*00d8*/ 	.word	0x00000280
        /*00dc*/ 	.word	0x000000ff
        /*00e0*/ 	.word	0x00000038
        /*00e4*/ 	.short	0x0100
        /*00e6*/ 	.byte	0x08
	.zero		1


	//   ....[6]....
        /*00e8*/ 	.word	0x00000290
        /*00ec*/ 	.word	0x000000ff
        /*00f0*/ 	.word	0x00000018
        /*00f4*/ 	.short	0x0100
        /*00f6*/ 	.byte	0x08
	.zero		1


	//   ....[7]....
        /*00f8*/ 	.word	0x000002a0
        /*00fc*/ 	.word	0x000000ff
        /*0100*/ 	.word	0x00000040
        /*0104*/ 	.short	0x0100
        /*0106*/ 	.byte	0x08
	.zero		1


	//   ....[8]....
        /*0108*/ 	.word	0x000002b0
        /*010c*/ 	.word	0x000000ff
        /*0110*/ 	.word	0x00000020
        /*0114*/ 	.short	0x0100
        /*0116*/ 	.byte	0x08
	.zero		1


	//   ....[9]....
        /*0118*/ 	.word	0x000002c0
        /*011c*/ 	.word	0x000000ff
        /*0120*/ 	.word	0x00000048
        /*0124*/ 	.short	0x0100
        /*0126*/ 	.byte	0x08
	.zero		1


	//   ....[10]....
        /*0128*/ 	.word	0x000006e0
        /*012c*/ 	.word	0x000000ff
        /*0130*/ 	.word	0x00000060
        /*0134*/ 	.short	0x0100
        /*0136*/ 	.byte	0x06
	.zero		1


	//   ....[11]....
        /*0138*/ 	.word	0x00000750
        /*013c*/ 	.word	0x000000ff
        /*0140*/ 	.word	0x00000068
        /*0144*/ 	.short	0x0100
        /*0146*/ 	.byte	0x06
	.zero		1


	//   ....[12]....
        /*0148*/ 	.word	0x00001480
        /*014c*/ 	.word	0x00000003
        /*0150*/ 	.word	0x00000000
        /*0154*/ 	.short	0x010a
        /*0156*/ 	.byte	0x3f
	.zero		1


	//   ....[13]....
        /*0158*/ 	.word	0x000014c0
        /*015c*/ 	.word	0x00000003
        /*0160*/ 	.word	0x00000000
        /*0164*/ 	.short	0x010a
        /*0166*/ 	.byte	0x3f
	.zero		1


	//   ....[14]....
        /*0168*/ 	.word	0x00001a10
        /*016c*/ 	.word	0x00000005
        /*0170*/ 	.word	0x00000000
        /*0174*/ 	.short	0x010a
        /*0176*/ 	.byte	0x3f
	.zero		1


	//   ....[15]....
        /*0178*/ 	.word	0x00001a50
        /*017c*/ 	.word	0x00000005
        /*0180*/ 	.word	0x00000000
        /*0184*/ 	.short	0x010a
        /*0186*/ 	.byte	0x3f
	.zero		1


	//   ....[16]....
        /*0188*/ 	.word	0x00001e30
        /*018c*/ 	.word	0x00000005
        /*0190*/ 	.word	0x00000000
        /*0194*/ 	.short	0x0101
        /*0196*/ 	.byte	0x3f
	.zero		1


	//   ....[17]....
        /*0198*/ 	.word	0x00002050
        /*019c*/ 	.word	0x00000003
        /*01a0*/ 	.word	0x00000000
        /*01a4*/ 	.short	0x0101
        /*01a6*/ 	.byte	0x3f
	.zero		1


	//   ....[18]....
        /*01a8*/ 	.word	0x00007ae0
        /*01ac*/ 	.word	0x00000016
        /*01b0*/ 	.word	0x00000028
        /*01b4*/ 	.short	0x010a
        /*01b6*/ 	.byte	0x3f
	.zero		1


	//   ....[19]....
        /*01b8*/ 	.word	0x00007e40
        /*01bc*/ 	.word	0x00000003
        /*01c0*/ 	.word	0x00000068
        /*01c4*/ 	.short	0x0101
        /*01c6*/ 	.byte	0x3f
	.zero		1


	//   ....[20]....
        /*01c8*/ 	.word	0x00008590
        /*01cc*/ 	.word	0x00000007
        /*01d0*/ 	.word	0x00000000
        /*01d4*/ 	.short	0x010a
        /*01d6*/ 	.byte	0x3f
	.zero		1


	//   ....[21]....
        /*01d8*/ 	.word	0x00008610
        /*01dc*/ 	.word	0x00000008
        /*01e0*/ 	.word	0x00000000
        /*01e4*/ 	.short	0x010a
        /*01e6*/ 	.byte	0x3f
	.zero		1


	//   ....[22]....
        /*01e8*/ 	.word	0x000086a0
        /*01ec*/ 	.word	0x00000009
        /*01f0*/ 	.word	0x00000000
        /*01f4*/ 	.short	0x010a
        /*01f6*/ 	.byte	0x3f
	.zero		1


	//   ....[23]....
        /*01f8*/ 	.word	0x00008730
        /*01fc*/ 	.word	0x00000006
        /*0200*/ 	.word	0x00000000
        /*0204*/ 	.short	0x010a
        /*0206*/ 	.byte	0x3f
	.zero		1


	//   ....[24]....
        /*0208*/ 	.word	0x000087c0
        /*020c*/ 	.word	0x00000003
        /*0210*/ 	.word	0x00000000
        /*0214*/ 	.short	0x010a
        /*0216*/ 	.byte	0x3f
	.zero		1


	//   ....[25]....
        /*0218*/ 	.word	0x00008820
        /*021c*/ 	.word	0x00000003
        /*0220*/ 	.word	0x00000000
        /*0224*/ 	.short	0x010a
        /*0226*/ 	.byte	0x3f
	.zero		1


	//   ....[26]....
        /*0228*/ 	.word	0x00008870
        /*022c*/ 	.word	0x00000005
        /*0230*/ 	.word	0x00000000
        /*0234*/ 	.short	0x010a
        /*0236*/ 	.byte	0x3f
	.zero		1


	//   ....[27]....
        /*0238*/ 	.word	0x00008940
        /*023c*/ 	.word	0x00000016
        /*0240*/ 	.word	0x00000028
        /*0244*/ 	.short	0x010a
        /*0246*/ 	.byte	0x3f
	.zero		1


	//   ....[28]....
        /*0248*/ 	.word	0x00008a10
        /*024c*/ 	.word	0x00000007
        /*0250*/ 	.word	0x00000000
        /*0254*/ 	.short	0x010a
        /*0256*/ 	.byte	0x3f
	.zero		1


	//   ....[29]....
        /*0258*/ 	.word	0x00008a60
        /*025c*/ 	.word	0x00000008
        /*0260*/ 	.word	0x00000000
        /*0264*/ 	.short	0x010a
        /*0266*/ 	.byte	0x3f
	.zero		1


	//   ....[30]....
        /*0268*/ 	.word	0x00008ab0
        /*026c*/ 	.word	0x00000009
        /*0270*/ 	.word	0x00000000
        /*0274*/ 	.short	0x010a
        /*0276*/ 	.byte	0x3f
	.zero		1


	//   ....[31]....
        /*0278*/ 	.word	0x00008b00
        /*027c*/ 	.word	0x00000006
        /*0280*/ 	.word	0x00000000
        /*0284*/ 	.short	0x010a
        /*0286*/ 	.byte	0x3f
	.zero		1


	//----- nvinfo : EIATTR_NUM_MBARRIERS
	.align		4
.L_35:
        /*0288*/ 	.byte	0x03, 0x38
        /*028a*/ 	.short	0x000c


	//----- nvinfo : EIATTR_EXIT_INSTR_OFFSETS
	.align		4
        /*028c*/ 	.byte	0x04, 0x1c
        /*028e*/ 	.short	(.L_37 - .L_36)


	//   ....[0]....
.L_36:
        /*0290*/ 	.word	0x00000910


	//   ....[1]....
        /*0294*/ 	.word	0x00001130


	//   ....[2]....
        /*0298*/ 	.word	0x00007200


	//   ....[3]....
        /*029c*/ 	.word	0x00007760


	//   ....[4]....
        /*02a0*/ 	.word	0x00008810


	//----- nvinfo : EIATTR_MAX_THREADS
	.align		4
.L_37:
        /*02a4*/ 	.byte	0x04, 0x05
        /*02a6*/ 	.short	(.L_39 - .L_38)
.L_38:
        /*02a8*/ 	.word	0x00000180
        /*02ac*/ 	.word	0x00000001
        /*02b0*/ 	.word	0x00000001


	//----- nvinfo : EIATTR_CRS_STACK_SIZE
	.align		4
.L_39:
        /*02b4*/ 	.byte	0x04, 0x1e
        /*02b6*/ 	.short	(.L_41 - .L_40)
.L_40:
        /*02b8*/ 	.word	0x00000000


	//----- nvinfo : EIATTR_CBANK_PARAM_SIZE
	.align		4
.L_41:
        /*02bc*/ 	.byte	0x03, 0x19
        /*02be*/ 	.short	0x0470


	//----- nvinfo : EIATTR_PARAM_CBANK
	.align		4
        /*02c0*/ 	.byte	0x04, 0x0a
        /*02c2*/ 	.short	(.L_43 - .L_42)
	.align		4
.L_42:
        /*02c4*/ 	.word	index@(.nv.constant0._ZN7cutlass13device_kernelINS_4gemm6kernel13GemmUniversalIN4cute5tupleIJiiiiEEENS1_10collective13CollectiveMmaINS1_34MainloopSm90TmaGmmaWarpSpecializedILi5ENS5_IJNS4_1CILi1EEENSA_ILi4EEESB_EEENS1_35KernelTmaWarpSpecializedCooperativeEEENS5_IJNSA_ILi256EEENSA_ILi64EEENSA_ILi32EEEEEENS_10tfloat32_tENS5_IJlSB_lEEESK_SL_NS4_8TiledMMAINS4_8MMA_AtomIJNS4_4SM904GMMA29MMA_64x64x8_F32TF32TF32_SS_TNILNSP_7ScaleInE1ELSR_1EEEEEENS4_6LayoutINS5_IJNSA_ILi2EEESB_SB_EEENS5_IJSB_NSA_ILi0EEESX_EEEEENS5_IJNS4_10UnderscoreES10_S10_EEEEENS4_23SM90_TMA_LOAD_MULTICASTENS4_14ComposedLayoutINS4_7SwizzleILi3ELi4ELi3EEENS4_18smem_ptr_flag_bitsILi32EEENSU_INS5_IJNSA_ILi8EEESI_EEENS5_IJSI_SB_EEEEEEEvNS4_8identityENS4_13SM90_TMA_LOADES1D_vS1E_EENS_8epilogue10collective6detail29Sm90TmaWarpSpecializedAdapterINS1I_15DefaultEpilogueISK_SL_SL_NS1H_6thread17LinearCombinationISK_Li1EffLNS1M_9ScaleType4KindE0ELNS_15FloatRoundStyleE2ESK_EENS1_15EpilogueDefaultEEEEEvvEEEEvNT_6ParamsE)
        /*02c8*/ 	.short	0x0210
        /*02ca*/ 	.short	0x0470


	//----- nvinfo : EIATTR_SW_WAR
	.align		4
.L_43:
        /*02cc*/ 	.byte	0x04, 0x36
        /*02ce*/ 	.short	(.L_45 - .L_44)
.L_44:
        /*02d0*/ 	.word	0x00000008
.L_45:


//--------------------- .nv.callgraph             --------------------------
	.section	.nv.callgraph,"",@"SHT_CUDA_CALLGRAPH"
	.align	4
	.sectionentsize	8
	.align		4
        /*0000*/ 	.word	0x00000000
	.align		4
        /*0004*/ 	.word	0xffffffff
	.align		4
        /*0008*/ 	.word	index@(_ZN7cutlass13device_kernelINS_4gemm6kernel13GemmUniversalIN4cute5tupleIJiiiiEEENS1_10collective13CollectiveMmaINS1_34MainloopSm90TmaGmmaWarpSpecializedILi5ENS5_IJNS4_1CILi1EEENSA_ILi4EEESB_EEENS1_35KernelTmaWarpSpecializedCooperativeEEENS5_IJNSA_ILi256EEENSA_ILi64EEENSA_ILi32EEEEEENS_10tfloat32_tENS5_IJlSB_lEEESK_SL_NS4_8TiledMMAINS4_8MMA_AtomIJNS4_4SM904GMMA29MMA_64x64x8_F32TF32TF32_SS_TNILNSP_7ScaleInE1ELSR_1EEEEEENS4_6LayoutINS5_IJNSA_ILi2EEESB_SB_EEENS5_IJSB_NSA_ILi0EEESX_EEEEENS5_IJNS4_10UnderscoreES10_S10_EEEEENS4_23SM90_TMA_LOAD_MULTICASTENS4_14ComposedLayoutINS4_7SwizzleILi3ELi4ELi3EEENS4_18smem_ptr_flag_bitsILi32EEENSU_INS5_IJNSA_ILi8EEESI_EEENS5_IJSI_SB_EEEEEEEvNS4_8identityENS4_13SM90_TMA_LOADES1D_vS1E_EENS_8epilogue10collective6detail29Sm90TmaWarpSpecializedAdapterINS1I_15DefaultEpilogueISK_SL_SL_NS1H_6thread17LinearCombinationISK_Li1EffLNS1M_9ScaleType4KindE0ELNS_15FloatRoundStyleE2ESK_EENS1_15EpilogueDefaultEEEEEvvEEEEvNT_6ParamsE)
	.align		4
        /*000c*/ 	.word	index@(__assertfail)
	.align		4
        /*0010*/ 	.word	0x00000000
	.align		4
        /*0014*/ 	.word	0xfffffffe
	.align		4
        /*0018*/ 	.word	0x00000000
	.align		4
        /*001c*/ 	.word	0xfffffffd
	.align		4
        /*0020*/ 	.word	0x00000000
	.align		4
        /*0024*/ 	.word	0xfffffffc


//--------------------- .nv.constant4             --------------------------
	.section	.nv.constant4,"a",@progbits
	.align	8
	.align		8
.nv.constant4:
        /*0000*/ 	.dword	__assertfail
	.align		8
        /*0008*/ 	.dword	__unnamed_1
	.align		8
        /*0010*/ 	.dword	_ZN40_INTERNAL_41c174c4_4_k_cu_193c3949_247434cuda3std3__45__cpo5beginE
	.align		8
        /*0018*/ 	.dword	_ZN40_INTERNAL_41c174c4_4_k_cu_193c3949_247434cuda3std3__45__cpo3endE
	.align		8
        /*0020*/ 	.dword	_ZN40_INTERNAL_41c174c4_4_k_cu_193c3949_247434cuda3std3__45__cpo6cbeginE
	.align		8
        /*0028*/ 	.dword	_ZN40_INTERNAL_41c174c4_4_k_cu_193c3949_247434cuda3std3__45__cpo4cendE
	.align		8
        /*0030*/ 	.dword	_ZN40_INTERNAL_41c174c4_4_k_cu_193c3949_247434cuda3std3__442_GLOBAL__N__41c174c4_4_k_cu_193c3949_247436ignoreE
	.align		8
        /*0038*/ 	.dword	_ZN40_INTERNAL_41c174c4_4_k_cu_193c3949_247434cuda3std3__419piecewise_constructE
	.align		8
        /*0040*/ 	.dword	_ZN40_INTERNAL_41c174c4_4_k_cu_193c3949_247434cuda3std3__48in_placeE
	.align		8
        /*0048*/ 	.dword	_ZN40_INTERNAL_41c174c4_4_k_cu_193c3949_247434cuda3std6ranges3__45__cpo4swapE
	.align		8
        /*0050*/ 	.dword	_ZN40_INTERNAL_41c174c4_4_k_cu_193c3949_247434cuda3std6ranges3__45__cpo9iter_moveE
	.align		8
        /*0058*/ 	.dword	_ZN40_INTERNAL_41c174c4_4_k_cu_193c3949_247434cute7productE
	.align		8
        /*0060*/ 	.dword	_ZN40_INTERNAL_41c174c4_4_k_cu_193c3949_247434cute1_E
	.align		8
        /*0068*/ 	.dword	$str$22
	.align		8
        /*0070*/ 	.dword	$str$23


//--------------------- .text._ZN7cutlass13device_kernelINS_4gemm6kernel13GemmUniversalIN4cute5tupleIJiiiiEEENS1_10collective13CollectiveMmaINS1_34MainloopSm90TmaGmmaWarpSpecializedILi5ENS5_IJNS4_1CILi1EEENSA_ILi4EEESB_EEENS1_35KernelTmaWarpSpecializedCooperativeEEENS5_IJNSA_ILi256EEENSA_ILi64EEENSA_ILi32EEEEEENS_10tfloat32_tENS5_IJlSB_lEEESK_SL_NS4_8TiledMMAINS4_8MMA_AtomIJNS4_4SM904GMMA29MMA_64x64x8_F32TF32TF32_SS_TNILNSP_7ScaleInE1ELSR_1EEEEEENS4_6LayoutINS5_IJNSA_ILi2EEESB_SB_EEENS5_IJSB_NSA_ILi0EEESX_EEEEENS5_IJNS4_10UnderscoreES10_S10_EEEEENS4_23SM90_TMA_LOAD_MULTICASTENS4_14ComposedLayoutINS4_7SwizzleILi3ELi4ELi3EEENS4_18smem_ptr_flag_bitsILi32EEENSU_INS5_IJNSA_ILi8EEESI_EEENS5_IJSI_SB_EEEEEEEvNS4_8identityENS4_13SM90_TMA_LOADES1D_vS1E_EENS_8epilogue10collective6detail29Sm90TmaWarpSpecializedAdapterINS1I_15DefaultEpilogueISK_SL_SL_NS1H_6thread17LinearCombinationISK_Li1EffLNS1M_9ScaleType4KindE0ELNS_15FloatRoundStyleE2ESK_EENS1_15EpilogueDefaultEEEEEvvEEEEvNT_6ParamsE --------------------------
	.section	.text._ZN7cutlass13device_kernelINS_4gemm6kernel13GemmUniversalIN4cute5tupleIJiiiiEEENS1_10collective13CollectiveMmaINS1_34MainloopSm90TmaGmmaWarpSpecializedILi5ENS5_IJNS4_1CILi1EEENSA_ILi4EEESB_EEENS1_35KernelTmaWarpSpecializedCooperativeEEENS5_IJNSA_ILi256EEENSA_ILi64EEENSA_ILi32EEEEEENS_10tfloat32_tENS5_IJlSB_lEEESK_SL_NS4_8TiledMMAINS4_8MMA_AtomIJNS4_4SM904GMMA29MMA_64x64x8_F32TF32TF32_SS_TNILNSP_7ScaleInE1ELSR_1EEEEEENS4_6LayoutINS5_IJNSA_ILi2EEESB_SB_EEENS5_IJSB_NSA_ILi0EEESX_EEEEENS5_IJNS4_10UnderscoreES10_S10_EEEEENS4_23SM90_TMA_LOAD_MULTICASTENS4_14ComposedLayoutINS4_7SwizzleILi3ELi4ELi3EEENS4_18smem_ptr_flag_bitsILi32EEENSU_INS5_IJNSA_ILi8EEESI_EEENS5_IJSI_SB_EEEEEEEvNS4_8identityENS4_13SM90_TMA_LOADES1D_vS1E_EENS_8epilogue10collective6detail29Sm90TmaWarpSpecializedAdapterINS1I_15DefaultEpilogueISK_SL_SL_NS1H_6thread17LinearCombinationISK_Li1EffLNS1M_9ScaleType4KindE0ELNS_15FloatRoundStyleE2ESK_EENS1_15EpilogueDefaultEEEEEvvEEEEvNT_6ParamsE,"ax",@progbits
	.align	128
.text._ZN7cutlass13device_kernelINS_4gemm6kernel13GemmUniversalIN4cute5tupleIJiiiiEEENS1_10collective13CollectiveMmaINS1_34MainloopSm90TmaGmmaWarpSpecializedILi5ENS5_IJNS4_1CILi1EEENSA_ILi4EEESB_EEENS1_35KernelTmaWarpSpecializedCooperativeEEENS5_IJNSA_ILi256EEENSA_ILi64EEENSA_ILi32EEEEEENS_10tfloat32_tENS5_IJlSB_lEEESK_SL_NS4_8TiledMMAINS4_8MMA_AtomIJNS4_4SM904GMMA29MMA_64x64x8_F32TF32TF32_SS_TNILNSP_7ScaleInE1ELSR_1EEEEEENS4_6LayoutINS5_IJNSA_ILi2EEESB_SB_EEENS5_IJSB_NSA_ILi0EEESX_EEEEENS5_IJNS4_10UnderscoreES10_S10_EEEEENS4_23SM90_TMA_LOAD_MULTICASTENS4_14ComposedLayoutINS4_7SwizzleILi3ELi4ELi3EEENS4_18smem_ptr_flag_bitsILi32EEENSU_INS5_IJNSA_ILi8EEESI_EEENS5_IJSI_SB_EEEEEEEvNS4_8identityENS4_13SM90_TMA_LOADES1D_vS1E_EENS_8epilogue10collective6detail29Sm90TmaWarpSpecializedAdapterINS1I_15DefaultEpilogueISK_SL_SL_NS1H_6thread17LinearCombinationISK_Li1EffLNS1M_9ScaleType4KindE0ELNS_15FloatRoundStyleE2ESK_EENS1_15EpilogueDefaultEEEEEvvEEEEvNT_6ParamsE:
        .type           _ZN7cutlass13device_kernelINS_4gemm6kernel13GemmUniversalIN4cute5tupleIJiiiiEEENS1_10collective13CollectiveMmaINS1_34MainloopSm90TmaGmmaWarpSpecializedILi5ENS5_IJNS4_1CILi1EEENSA_ILi4EEESB_EEENS1_35KernelTmaWarpSpecializedCooperativeEEENS5_IJNSA_ILi256EEENSA_ILi64EEENSA_ILi32EEEEEENS_10tfloat32_tENS5_IJlSB_lEEESK_SL_NS4_8TiledMMAINS4_8MMA_AtomIJNS4_4SM904GMMA29MMA_64x64x8_F32TF32TF32_SS_TNILNSP_7ScaleInE1ELSR_1EEEEEENS4_6LayoutINS5_IJNSA_ILi2EEESB_SB_EEENS5_IJSB_NSA_ILi0EEESX_EEEEENS5_IJNS4_10UnderscoreES10_S10_EEEEENS4_23SM90_TMA_LOAD_MULTICASTENS4_14ComposedLayoutINS4_7SwizzleILi3ELi4ELi3EEENS4_18smem_ptr_flag_bitsILi32EEENSU_INS5_IJNSA_ILi8EEESI_EEENS5_IJSI_SB_EEEEEEEvNS4_8identityENS4_13SM90_TMA_LOADES1D_vS1E_EENS_8epilogue10collective6detail29Sm90TmaWarpSpecializedAdapterINS1I_15DefaultEpilogueISK_SL_SL_NS1H_6thread17LinearCombinationISK_Li1EffLNS1M_9ScaleType4KindE0ELNS_15FloatRoundStyleE2ESK_EENS1_15EpilogueDefaultEEEEEvvEEEEvNT_6ParamsE,@function
        .size           _ZN7cutlass13device_kernelINS_4gemm6kernel13GemmUniversalIN4cute5tupleIJiiiiEEENS1_10collective13CollectiveMmaINS1_34MainloopSm90TmaGmmaWarpSpecializedILi5ENS5_IJNS4_1CILi1EEENSA_ILi4EEESB_EEENS1_35KernelTmaWarpSpecializedCooperativeEEENS5_IJNSA_ILi256EEENSA_ILi64EEENSA_ILi32EEEEEENS_10tfloat32_tENS5_IJlSB_lEEESK_SL_NS4_8TiledMMAINS4_8MMA_AtomIJNS4_4SM904GMMA29MMA_64x64x8_F32TF32TF32_SS_TNILNSP_7ScaleInE1ELSR_1EEEEEENS4_6LayoutINS5_IJNSA_ILi2EEESB_SB_EEENS5_IJSB_NSA_ILi0EEESX_EEEEENS5_IJNS4_10UnderscoreES10_S10_EEEEENS4_23SM90_TMA_LOAD_MULTICASTENS4_14ComposedLayoutINS4_7SwizzleILi3ELi4ELi3EEENS4_18smem_ptr_flag_bitsILi32EEENSU_INS5_IJNSA_ILi8EEESI_EEENS5_IJSI_SB_EEEEEEEvNS4_8identityENS4_13SM90_TMA_LOADES1D_vS1E_EENS_8epilogue10collective6detail29Sm90TmaWarpSpecializedAdapterINS1I_15DefaultEpilogueISK_SL_SL_NS1H_6thread17LinearCombinationISK_Li1EffLNS1M_9ScaleType4KindE0ELNS_15FloatRoundStyleE2ESK_EENS1_15EpilogueDefaultEEEEEvvEEEEvNT_6ParamsE,(.L_x_199 - _ZN7cutlass13device_kernelINS_4gemm6kernel13GemmUniversalIN4cute5tupleIJiiiiEEENS1_10collective13CollectiveMmaINS1_34MainloopSm90TmaGmmaWarpSpecializedILi5ENS5_IJNS4_1CILi1EEENSA_ILi4EEESB_EEENS1_35KernelTmaWarpSpecializedCooperativeEEENS5_IJNSA_ILi256EEENSA_ILi64EEENSA_ILi32EEEEEENS_10tfloat32_tENS5_IJlSB_lEEESK_SL_NS4_8TiledMMAINS4_8MMA_AtomIJNS4_4SM904GMMA29MMA_64x64x8_F32TF32TF32_SS_TNILNSP_7ScaleInE1ELSR_1EEEEEENS4_6LayoutINS5_IJNSA_ILi2EEESB_SB_EEENS5_IJSB_NSA_ILi0EEESX_EEEEENS5_IJNS4_10UnderscoreES10_S10_EEEEENS4_23SM90_TMA_LOAD_MULTICASTENS4_14ComposedLayoutINS4_7SwizzleILi3ELi4ELi3EEENS4_18smem_ptr_flag_bitsILi32EEENSU_INS5_IJNSA_ILi8EEESI_EEENS5_IJSI_SB_EEEEEEEvNS4_8identityENS4_13SM90_TMA_LOADES1D_vS1E_EENS_8epilogue10collective6detail29Sm90TmaWarpSpecializedAdapterINS1I_15DefaultEpilogueISK_SL_SL_NS1H_6thread17LinearCombinationISK_Li1EffLNS1M_9ScaleType4KindE0ELNS_15FloatRoundStyleE2ESK_EENS1_15EpilogueDefaultEEEEEvvEEEEvNT_6ParamsE)
        .other          _ZN7cutlass13device_kernelINS_4gemm6kernel13GemmUniversalIN4cute5tupleIJiiiiEEENS1_10collective13CollectiveMmaINS1_34MainloopSm90TmaGmmaWarpSpecializedILi5ENS5_IJNS4_1CILi1EEENSA_ILi4EEESB_EEENS1_35KernelTmaWarpSpecializedCooperativeEEENS5_IJNSA_ILi256EEENSA_ILi64EEENSA_ILi32EEEEEENS_10tfloat32_tENS5_IJlSB_lEEESK_SL_NS4_8TiledMMAINS4_8MMA_AtomIJNS4_4SM904GMMA29MMA_64x64x8_F32TF32TF32_SS_TNILNSP_7ScaleInE1ELSR_1EEEEEENS4_6LayoutINS5_IJNSA_ILi2EEESB_SB_EEENS5_IJSB_NSA_ILi0EEESX_EEEEENS5_IJNS4_10UnderscoreES10_S10_EEEEENS4_23SM90_TMA_LOAD_MULTICASTENS4_14ComposedLayoutINS4_7SwizzleILi3ELi4ELi3EEENS4_18smem_ptr_flag_bitsILi32EEENSU_INS5_IJNSA_ILi8EEESI_EEENS5_IJSI_SB_EEEEEEEvNS4_8identityENS4_13SM90_TMA_LOADES1D_vS1E_EENS_8epilogue10collective6detail29Sm90TmaWarpSpecializedAdapterINS1I_15DefaultEpilogueISK_SL_SL_NS1H_6thread17LinearCombinationISK_Li1EffLNS1M_9ScaleType4KindE0ELNS_15FloatRoundStyleE2ESK_EENS1_15EpilogueDefaultEEEEEvvEEEEvNT_6ParamsE,@"STO_CUDA_ENTRY STV_DEFAULT"
_ZN7cutlass13device_kernelINS_4gemm6kernel13GemmUniversalIN4cute5tupleIJiiiiEEENS1_10collective13CollectiveMmaINS1_34MainloopSm90TmaGmmaWarpSpecializedILi5ENS5_IJNS4_1CILi1EEENSA_ILi4EEESB_EEENS1_35KernelTmaWarpSpecializedCooperativeEEENS5_IJNSA_ILi256EEENSA_ILi64EEENSA_ILi32EEEEEENS_10tfloat32_tENS5_IJlSB_lEEESK_SL_NS4_8TiledMMAINS4_8MMA_AtomIJNS4_4SM904GMMA29MMA_64x64x8_F32TF32TF32_SS_TNILNSP_7ScaleInE1ELSR_1EEEEEENS4_6LayoutINS5_IJNSA_ILi2EEESB_SB_EEENS5_IJSB_NSA_ILi0EEESX_EEEEENS5_IJNS4_10UnderscoreES10_S10_EEEEENS4_23SM90_TMA_LOAD_MULTICASTENS4_14ComposedLayoutINS4_7SwizzleILi3ELi4ELi3EEENS4_18smem_ptr_flag_bitsILi32EEENSU_INS5_IJNSA_ILi8EEESI_EEENS5_IJSI_SB_EEEEEEEvNS4_8identityENS4_13SM90_TMA_LOADES1D_vS1E_EENS_8epilogue10collective6detail29Sm90TmaWarpSpecializedAdapterINS1I_15DefaultEpilogueISK_SL_SL_NS1H_6thread17LinearCombinationISK_Li1EffLNS1M_9ScaleType4KindE0ELNS_15FloatRoundStyleE2ESK_EENS1_15EpilogueDefaultEEEEEvvEEEEvNT_6ParamsE:
[----:B------:R-:W0:Y:S01]  /*0000*/  LDC R1, c[0x0][0x28] ;  /* 0x00000a00ff017b82 */ /* 0x000e220000000800 */
[----:B------:R-:W1:Y:S01]  /*0010*/  S2R R18, SR_TID.X ;  /* 0x0000000000127919 */ /* 0x000e620000002100 */
[----:B------:R-:W-:Y:S01]  /*0020*/  ELECT P0, URZ, PT ;  /* 0x00000000003f782f */ /* 0x000fe20003800000 */
[----:B------:R-:W-:Y:S01]  /*0030*/  BSSY B0, `(.L_x_0) ;  /* 0x000000f000007945 */ /* 0x000fe20003800000 */
[--C-:B-1----:R-:W-:Y:S02]  /*0040*/  SHF.R.U32.HI R0, RZ, 0x5, R18.reuse ;  /* 0x00000005ff007819 */ /* 0x102fe40000011612 */
[----:B------:R-:W-:-:S03]  /*0050*/  SHF.R.U32.HI R3, RZ, 0x7, R18 ;  /* 0x00000007ff037819 */ /* 0x000fc60000011612 */
[----:B------:R-:W1:Y:S04]  /*0060*/  SHFL.IDX PT, R2, R0, RZ, 0x1f ;  /* 0x00001fff00027589 */ /* 0x000e6800000e0000 */
[----:B------:R2:W3:Y:S01]  /*0070*/  SHFL.IDX PT, R5, R3, RZ, 0x1f ;  /* 0x00001fff03057589 */ /* 0x0004e200000e0000 */
[----:B-1----:R-:W-:-:S13]  /*0080*/  ISETP.NE.OR P0, PT, R2, RZ, !P0 ;  /* 0x000000ff0200720c */ /* 0x002fda0004705670 */
[----:B0-23--:R-:W-:Y:S05]  /*0090*/  @P0 BRA `(.L_x_1) ;  /* 0x0000000000200947 */ /* 0x00dfea0003800000 */
[----:B------:R-:W-:Y:S02]  /*00a0*/  ULDC.64 UR4, c[0x0][0x198] ;  /* 0x0000660000047ab9 */ /* 0x000fe40000000a00 */
[----:B------:R-:W-:Y:S02]  /*00b0*/  UIADD3 UR6, UP0, UR4, 0xf0, URZ ;  /* 0x000000f004067890 */ /* 0x000fe4000ff1e03f */
[----:B------:R-:W-:Y:S02]  /*00c0*/  UIADD3 UR4, UP1, UR4, 0x1f0, URZ ;  /* 0x000001f004047890 */ /* 0x000fe4000ff3e03f */
[----:B------:R-:W-:Y:S02]  /*00d0*/  UIADD3.X UR7, URZ, UR5, URZ, UP0, !UPT ;  /* 0x000000053f077290 */ /* 0x000fe400087fe43f */
[----:B------:R-:W-:-:S07]  /*00e0*/  UIADD3.X UR5, URZ, UR5, URZ, UP1, !UPT ;  /* 0x000000053f057290 */ /* 0x000fce0008ffe43f */
[----:B------:R0:W-:Y:S02]  /*00f0*/  UTMACCTL.PF [UR6] ;  /* 0x00000000060079b9 */ /* 0x0001e40008040000 */
[----:B------:R0:W-:Y:S02]  /*0100*/  UTMACCTL.PF [UR4] ;  /* 0x00000000040079b9 */ /* 0x0001e40008040000 */
[----:B0-----:R-:W-:Y:S01]  /*0110*/  NOP ;  /* 0x0000000000007918 */ /* 0x001fe20000000000 */
.L_x_1:
[----:B------:R-:W-:Y:S05]  /*0120*/  BSYNC B0 ;  /* 0x0000000000007941 */ /* 0x000fea0003800000 */
.L_x_0:
[----:B------:R-:W0:Y:S02]  /*0130*/  SHFL.IDX PT, R3, R0, RZ, 0x1f ;  /* 0x00001fff00037589 */ /* 0x000e2400000e0000 */
[----:B0-----:R-:W-:-:S13]  /*0140*/  ISETP.NE.AND P0, PT, R3, RZ, PT ;  /* 0x000000ff0300720c */ /* 0x001fda0003f05270 */
[----:B------:R-:W-:Y:S05]  /*0150*/  @P0 BRA `(.L_x_2) ;  /* 0x0000000000600947 */ /* 0x000fea0003800000 */
[----:B------:R-:W0:Y:S01]  /*0160*/  S2UR UR8, SR_CgaCtaId ;  /* 0x00000000000879c3 */ /* 0x000e220000008800 */
[----:B------:R-:W-:Y:S01]  /*0170*/  UMOV UR4, 0x400 ;  /* 0x0000040000047882 */ /* 0x000fe20000000000 */
[----:B------:R-:W-:Y:S01]  /*0180*/  UMOV UR5, 0x1 ;  /* 0x0000000100057882 */ /* 0x000fe20000000000 */
[----:B------:R-:W-:Y:S01]  /*0190*/  UMOV UR6, 0x8 ;  /* 0x0000000800067882 */ /* 0x000fe20000000000 */
[----:B------:R-:W-:Y:S01]  /*01a0*/  ELECT P0, URZ, PT ;  /* 0x00000000003f782f */ /* 0x000fe20003800000 */
[----:B------:R-:W-:-:S04]  /*01b0*/  UIADD3 UR6, -UR6, 0x100000, URZ ;  /* 0x0010000006067890 */ /* 0x000fc8000fffe13f */
[----:B------:R-:W-:Y:S02]  /*01c0*/  USHF.L.U32 UR7, UR6, 0xb, URZ ;  /* 0x0000000b06077899 */ /* 0x000fe4000800063f */
[----:B------:R-:W-:Y:S02]  /*01d0*/  USHF.L.U32 UR6, UR6, 0x1, URZ ;  /* 0x0000000106067899 */ /* 0x000fe4000800063f */
[----:B0-----:R-:W-:Y:S02]  /*01e0*/  ULEA UR8, UR8, UR4, 0x18 ;  /* 0x0000000408087291 */ /* 0x001fe4000f8ec03f */
[----:B------:R-:W-:-:S04]  /*01f0*/  UIADD3 UR4, -UR5, 0x100000, URZ ;  /* 0x0010000005047890 */ /* 0x000fc8000fffe13f */
[----:B------:R-:W-:Y:S02]  /*0200*/  USHF.L.U32 UR5, UR4, 0xb, URZ ;  /* 0x0000000b04057899 */ /* 0x000fe4000800063f */
[----:B------:R-:W-:Y:S01]  /*0210*/  USHF.L.U32 UR4, UR4, 0x1, URZ ;  /* 0x0000000104047899 */ /* 0x000fe2000800063f */
[----:B------:R-:W0:Y:S11]  /*0220*/  FENCE.VIEW.ASYNC.S ;  /* 0x00000000000073c6 */ /* 0x000e360000000000 */
[----:B0-----:R0:W1:Y:S01]  /*0230*/  SYNCS.EXCH.64 URZ, [UR8], UR4 ;  /* 0x00000004083f75b2 */ /* 0x0010620008000100 */
[----:B------:R0:W2:Y:S01]  /*0240*/  SYNCS.EXCH.64 URZ, [UR8+0x28], UR6 ;  /* 0x00002806083f75b2 */ /* 0x0000a20008000100 */
[----:B------:R0:W3:Y:S01]  /*0250*/  SYNCS.EXCH.64 URZ, [UR8+0x8], UR4 ;  /* 0x00000804083f75b2 */ /* 0x0000e20008000100 */
[----:B------:R0:W4:Y:S01]  /*0260*/  SYNCS.EXCH.64 URZ, [UR8+0x30], UR6 ;  /* 0x00003006083f75b2 */ /* 0x0001220008000100 */
[----:B------:R0:W0:Y:S01]  /*0270*/  SYNCS.EXCH.64 URZ, [UR8+0x10], UR4 ;  /* 0x00001004083f75b2 */ /* 0x0000220008000100 */
[----:B------:R0:W0:Y:S01]  /*0280*/  SYNCS.EXCH.64 URZ, [UR8+0x38], UR6 ;  /* 0x00003806083f75b2 */ /* 0x0000220008000100 */
[----:B------:R0:W0:Y:S01]  /*0290*/  SYNCS.EXCH.64 URZ, [UR8+0x18], UR4 ;  /* 0x00001804083f75b2 */ /* 0x0000220008000100 */
[----:B------:R0:W0:Y:S01]  /*02a0*/  SYNCS.EXCH.64 URZ, [UR8+0x40], UR6 ;  /* 0x00004006083f75b2 */ /* 0x0000220008000100 */
[----:B------:R0:W0:Y:S01]  /*02b0*/  SYNCS.EXCH.64 URZ, [UR8+0x20], UR4 ;  /* 0x00002004083f75b2 */ /* 0x0000220008000100 */
[----:B------:R0:W0:Y:S01]  /*02c0*/  SYNCS.EXCH.64 URZ, [UR8+0x48], UR6 ;  /* 0x00004806083f75b2 */ /* 0x0000220008000100 */
[----:B------:R-:W-:Y:S01]  /*02d0*/  NOP ;  /* 0x0000000000007918 */ /* 0x000fe20000000000 */
.L_x_2:
[----:B------:R-:W5:Y:S01]  /*02e0*/  SHFL.IDX PT, R0, R0, RZ, 0x1f ;  /* 0x00001fff00007589 */ /* 0x000f6200000e0000 */
[----:B------:R-:W-:Y:S01]  /*02f0*/  SHF.R.S32.HI R7, RZ, 0x1f, R18 ;  /* 0x0000001fff077819 */ /* 0x000fe20000011412 */
[----:B0-----:R-:W0:Y:S01]  /*0300*/  S2UR UR8, SR_CTAID.X ;  /* 0x00000000000879c3 */ /* 0x001e220000002500 */
[----:B------:R-:W-:Y:S01]  /*0310*/  ELECT P0, URZ, PT ;  /* 0x00000000003f782f */ /* 0x000fe20003800000 */
[----:B------:R-:W1:Y:S01]  /*0320*/  S2R R4, SR_CTAID.Y ;  /* 0x0000000000047919 */ /* 0x000e620000002600 */
[----:B------:R-:W-:Y:S01]  /*0330*/  LEA.HI R7, R7, R18, RZ, 0x7 ;  /* 0x0000001207077211 */ /* 0x000fe200078f38ff */
[----:B------:R-:W-:Y:S01]  /*0340*/  ULDC UR4, c[0x0][0x154] ;  /* 0x0000550000047ab9 */ /* 0x000fe20000000800 */
[----:B------:R-:W-:Y:S01]  /*0350*/  SHF.R.S32.HI R8, RZ, 0x1f, R3 ;  /* 0x0000001fff087819 */ /* 0x000fe20000011403 */
[----:B------:R-:W-:Y:S01]  /*0360*/  NOP ;  /* 0x0000000000007918 */ /* 0x000fe20000000000 */
[----:B------:R-:W-:Y:S01]  /*0370*/  LOP3.LUT R7, R7, 0xffffff80, RZ, 0xc0, !PT ;  /* 0xffffff8007077812 */ /* 0x000fe200078ec0ff */
[----:B------:R-:W2:Y:S01]  /*0380*/  LDC R12, c[0x0][0x140] ;  /* 0x00005000ff0c7b82 */ /* 0x000ea20000000800 */
[----:B------:R-:W-:Y:S01]  /*0390*/  LEA.HI R8, R8, R3, RZ, 0x2 ;  /* 0x0000000308087211 */ /* 0x000fe200078f10ff */
[----:B------:R-:W-:-:S02]  /*03a0*/  NOP ;  /* 0x0000000000007918 */ /* 0x000fc40000000000 */
[----:B------:R-:W-:Y:S01]  /*03b0*/  IMAD.IADD R6, R18, 0x1, -R7 ;  /* 0x0000000112067824 */ /* 0x000fe200078e0a07 */
[----:B------:R-:W-:-:S03]  /*03c0*/  LOP3.LUT R8, R8, 0x3ffffffc, RZ, 0xc0, !PT ;  /* 0x3ffffffc08087812 */ /* 0x000fc600078ec0ff */
[----:B------:R-:W3:Y:S01]  /*03d0*/  LDC R10, c[0x0][0x144] ;  /* 0x00005100ff0a7b82 */ /* 0x000ee20000000800 */
[----:B------:R-:W-:Y:S02]  /*03e0*/  SHF.R.S32.HI R7, RZ, 0x1f, R6 ;  /* 0x0000001fff077819 */ /* 0x000fe40000011406 */
[----:B------:R-:W-:Y:S02]  /*03f0*/  LOP3.LUT P2, RZ, R6, 0x7, RZ, 0xc0, !PT ;  /* 0x0000000706ff7812 */ /* 0x000fe4000784c0ff */
[----:B------:R-:W-:Y:S01]  /*0400*/  LEA.HI R7, R7, R6, RZ, 0x3 ;  /* 0x0000000607077211 */ /* 0x000fe200078f18ff */
[----:B------:R-:W-:Y:S01]  /*0410*/  VIADD R6, R5, 0xffffffff ;  /* 0xffffffff05067836 */ /* 0x000fe20000000000 */
[----:B-----5:R-:W-:Y:S02]  /*0420*/  ISETP.NE.OR P0, PT, R0, RZ, !P0 ;  /* 0x000000ff0000720c */ /* 0x020fe40004705670 */
[--C-:B------:R-:W-:Y:S02]  /*0430*/  SHF.R.S32.HI R0, RZ, 0x3, R7.reuse ;  /* 0x00000003ff007819 */ /* 0x100fe40000011407 */
[----:B------:R-:W-:-:S02]  /*0440*/  SHF.R.S32.HI R7, RZ, 0x1f, R7 ;  /* 0x0000001fff077819 */ /* 0x000fc40000011407 */
[----:B------:R-:W-:Y:S02]  /*0450*/  ISETP.GE.U32.AND P5, PT, R6, 0x2, PT ;  /* 0x000000020600780c */ /* 0x000fe40003fa6070 */
[----:B------:R-:W-:Y:S02]  /*0460*/  LEA.HI R7, R7, R0, RZ, 0x2 ;  /* 0x0000000007077211 */ /* 0x000fe400078f10ff */
[----:B--2---:R-:W-:Y:S02]  /*0470*/  ISETP.EQ.U32.AND P3, PT, R12, 0x1, PT ;  /* 0x000000010c00780c */ /* 0x004fe40003f62070 */
[----:B-1----:R-:W-:Y:S01]  /*0480*/  I2FP.F32.U32 R9, R4 ;  /* 0x0000000400097245 */ /* 0x002fe20000201000 */
[----:B------:R-:W-:Y:S01]  /*0490*/  VOTEU.ALL UP0, P0 ;  /* 0x00000000003f7886 */ /* 0x000fe20000000000 */
[----:B------:R-:W-:Y:S01]  /*04a0*/  LOP3.LUT R7, R7, 0xfffffffc, RZ, 0xc0, !PT ;  /* 0xfffffffc07077812 */ /* 0x000fe200078ec0ff */
[----:B------:R-:W-:Y:S02]  /*04b0*/  VOTEU.ALL UP1, P0 ;  /* 0x00000000003f7886 */ /* 0x000fe40000020000 */
[----:B------:R-:W-:Y:S01]  /*04c0*/  FMUL R11, R9, UR4 ;  /* 0x00000004090b7c20 */ /* 0x000fe20008400000 */
[----:B------:R-:W-:Y:S01]  /*04d0*/  IMAD.IADD R9, R3, 0x1, -R8 ;  /* 0x0000000103097824 */ /* 0x000fe200078e0a08 */
[----:B0-----:R-:W-:Y:S01]  /*04e0*/  I2FP.F32.U32 R8, UR8 ;  /* 0x0000000800087c45 */ /* 0x001fe20008201000 */
[----:B------:R-:W-:Y:S01]  /*04f0*/  IMAD.IADD R0, R0, 0x1, -R7 ;  /* 0x0000000100007824 */ /* 0x000fe200078e0a07 */
[----:B------:R-:W0:Y:S01]  /*0500*/  @!UP0 S2UR UR7, SR_CgaCtaId ;  /* 0x00000000000789c3 */ /* 0x000e220000008800 */
[----:B------:R-:W-:Y:S01]  /*0510*/  ULDC UR4, c[0x0][0x150] ;  /* 0x0000540000047ab9 */ /* 0x000fe20000000800 */
[----:B------:R-:W1:Y:S01]  /*0520*/  F2I.U32.TRUNC.NTZ R11, R11 ;  /* 0x0000000b000b7305 */ /* 0x000e62000020f000 */
[----:B------:R-:W-:Y:S01]  /*0530*/  FMUL R8, R8, UR4 ;  /* 0x0000000408087c20 */ /* 0x000fe20008400000 */
[----:B------:R-:W-:Y:S01]  /*0540*/  SHF.R.S32.HI R3, RZ, 0x1f, R2 ;  /* 0x0000001fff037819 */ /* 0x000fe20000011402 */
[----:B------:R-:W-:Y:S01]  /*0550*/  IMAD R9, R9, 0x4, R0 ;  /* 0x0000000409097824 */ /* 0x000fe200078e0200 */
[----:B------:R-:W-:Y:S01]  /*0560*/  UMOV UR4, 0x20 ;  /* 0x0000002000047882 */ /* 0x000fe20000000000 */
[----:B------:R-:W-:Y:S01]  /*0570*/  @!UP0 UMOV UR6, 0x400 ;  /* 0x0000040000068882 */ /* 0x000fe20000000000 */
[----:B------:R-:W2:Y:S01]  /*0580*/  LDC R7, c[0x0][0x148] ;  /* 0x00005200ff077b82 */ /* 0x000ea20000000800 */
[----:B------:R-:W-:Y:S01]  /*0590*/  LEA.HI R3, R3, R2, RZ, 0x2 ;  /* 0x0000000203037211 */ /* 0x000fe200078f10ff */
[----:B------:R-:W5:Y:S01]  /*05a0*/  F2I.U32.TRUNC.NTZ R8, R8 ;  /* 0x0000000800087305 */ /* 0x000f62000020f000 */
[----:B------:R-:W-:Y:S01]  /*05b0*/  IMAD.SHL.U32 R22, R9, 0x4, RZ ;  /* 0x0000000409167824 */ /* 0x000fe200078e00ff */
[----:B------:R-:W-:-:S04]  /*05c0*/  @!UP0 UIADD3 UR4, -UR4, 0x100000, URZ ;  /* 0x0010000004048890 */ /* 0x000fc8000fffe13f */
[----:B------:R-:W-:Y:S02]  /*05d0*/  @!UP0 USHF.L.U32 UR5, UR4, 0xb, URZ ;  /* 0x0000000b04058899 */ /* 0x000fe4000800063f */
[----:B------:R-:W-:Y:S01]  /*05e0*/  @!UP0 USHF.L.U32 UR4, UR4, 0x1, URZ ;  /* 0x0000000104048899 */ /* 0x000fe2000800063f */
[----:B------:R-:W-:Y:S02]  /*05f0*/  LOP3.LUT R3, R3, 0xfffffffc, RZ, 0xc0, !PT ;  /* 0xfffffffc03037812 */ /* 0x000fe400078ec0ff */
[----:B------:R-:W-:Y:S01]  /*0600*/  LOP3.LUT R22, R9, 0xc, R22, 0x78, !PT ;  /* 0x0000000c09167812 */ /* 0x000fe200078e7816 */
[----:B-1----:R-:W-:Y:S02]  /*0610*/  IMAD.MOV R21, RZ, RZ, -R11 ;  /* 0x000000ffff157224 */ /* 0x002fe400078e0a0b */
[----:B------:R-:W-:Y:S01]  /*0620*/  IMAD.IADD R0, R2, 0x1, -R3 ;  /* 0x0000000102007824 */ /* 0x000fe200078e0a03 */
[----:B0-----:R-:W-:Y:S01]  /*0630*/  @!UP0 ULEA UR6, UR7, UR6, 0x18 ;  /* 0x0000000607068291 */ /* 0x001fe2000f8ec03f */
[----:B-----5:R-:W-:-:S03]  /*0640*/  IMAD.MOV R3, RZ, RZ, -R8 ;  /* 0x000000ffff037224 */ /* 0x020fc600078e0a08 */
[----:B------:R-:W-:Y:S01]  /*0650*/  ISETP.NE.AND P1, PT, R0, 0x3, PT ;  /* 0x000000030000780c */ /* 0x000fe20003f25270 */
[----:B------:R-:W-:Y:S01]  /*0660*/  VOTEU.ALL UP0, P0 ;  /* 0x00000000003f7886 */ /* 0x000fe20000000000 */
[----:B------:R-:W-:Y:S01]  /*0670*/  ISETP.LT.U32.AND P0, PT, R22, 0x4, !P2 ;  /* 0x000000041600780c */ /* 0x000fe20005701070 */
[----:B---3--:R-:W-:Y:S01]  /*0680*/  IMAD R3, R10, R3, UR8 ;  /* 0x000000080a037e24 */ /* 0x008fe2000f8e0203 */
[----:B------:R-:W-:Y:S01]  /*0690*/  ISETP.EQ.OR P1, PT, R0, RZ, !P1 ;  /* 0x000000ff0000720c */ /* 0x000fe20004f22670 */
[----:B--2---:R-:W-:Y:S01]  /*06a0*/  IMAD R9, R7, R21, R4 ;  /* 0x0000001507097224 */ /* 0x004fe200078e0204 */
[C---:B------:R-:W-:Y:S02]  /*06b0*/  ISETP.NE.AND P2, PT, R5.reuse, RZ, PT ;  /* 0x000000ff0500720c */ /* 0x040fe40003f45270 */
[----:B------:R-:W-:Y:S01]  /*06c0*/  ISETP.EQ.AND P1, PT, R5, RZ, P1 ;  /* 0x000000ff0500720c */ /* 0x000fe20000f22270 */
[----:B------:R-:W0:Y:S02]  /*06d0*/  FENCE.VIEW.ASYNC.S ;  /* 0x00000000000073c6 */ /* 0x000e240000000000 */
[----:B0-----:R0:W1:Y:S01]  /*06e0*/  @!UP0 SYNCS.EXCH.64 URZ, [UR6+0x60], UR4 ;  /* 0x00006004063f85b2 */ /* 0x0010620008000100 */
[----:B------:R-:W-:-:S02]  /*06f0*/  ISETP.NE.AND P4, PT, R9, R22, PT ;  /* 0x000000160900720c */ /* 0x000fc40003f85270 */
[----:B------:R-:W-:Y:S02]  /*0700*/  SEL R19, RZ, 0x1, !P1 ;  /* 0x00000001ff137807 */ /* 0x000fe40004800000 */
[----:B------:R-:W-:Y:S02]  /*0710*/  ISETP.EQ.OR P4, PT, R3, RZ, !P4 ;  /* 0x000000ff0300720c */ /* 0x000fe40006782670 */
[----:B------:R-:W-:Y:S02]  /*0720*/  SEL R19, R19, 0x2, P5 ;  /* 0x0000000213137807 */ /* 0x000fe40002800000 */
[----:B------:R-:W-:-:S04]  /*0730*/  PLOP3.LUT P0, PT, P0, P4, PT, 0x80, 0x0 ;  /* 0x000000000000781c */ /* 0x000fc80000709070 */
[----:B------:R-:W-:Y:S01]  /*0740*/  P2R R104, PR, RZ, 0x1 ;  /* 0x00000001ff687803 */ /* 0x000fe20000000000 */
[----:B------:R0:W2:Y:S01]  /*0750*/  @!UP1 SYNCS.EXCH.64 URZ, [UR6+0x68], UR4 ;  /* 0x00006804063f95b2 */ /* 0x0000a20008000100 */
[----:B------:R-:W-:Y:S01]  /*0760*/  NOP ;  /* 0x0000000000007918 */ /* 0x000fe20000000000 */
[----:B------:R-:W-:Y:S06]  /*0770*/  @!P3 BRA `(.L_x_3) ;  /* 0x000000000008b947 */ /* 0x000fec0003800000 */
[----:B-12-4-:R-:W-:Y:S01]  /*0780*/  UCGABAR_ARV ;  /* 0x00000000000079c7 */ /* 0x016fe20008000000 */
[----:B------:R-:W-:Y:S05]  /*0790*/  BRA `(.L_x_4) ;  /* 0x0000000000047947 */ /* 0x000fea0003800000 */
.L_x_3:
[----:B-12-4-:R-:W-:Y:S01]  /*07a0*/  NOP ;  /* 0x0000000000007918 */ /* 0x016fe20000000000 */
.L_x_4:
[----:B------:R-:W1:Y:S01]  /*07b0*/  LDC R2, c[0x0][0x65c] ;  /* 0x00019700ff027b82 */ /* 0x000e620000000800 */
[----:B------:R-:W-:Y:S01]  /*07c0*/  LOP3.LUT R5, R5, 0xffffefff, RZ, 0xc0, !PT ;  /* 0xffffefff05057812 */ /* 0x000fe200078ec0ff */
[----:B------:R-:W-:Y:S02]  /*07d0*/  IMAD.U32 R8, RZ, RZ, UR8 ;  /* 0x00000008ff087e24 */ /* 0x000fe4000f8e00ff */
[----:B------:R-:W-:Y:S01]  /*07e0*/  IMAD.MOV.U32 R9, RZ, RZ, RZ ;  /* 0x000000ffff097224 */ /* 0x000fe200078e00ff */
[----:B-1----:R-:W-:-:S13]  /*07f0*/  ISETP.NE.AND P1, PT, R2, 0x1, PT ;  /* 0x000000010200780c */ /* 0x002fda0003f25270 */
[----:B------:R-:W1:Y:S01]  /*0800*/  @P1 LDC R17, c[0x0][0x10] ;  /* 0x00000400ff111b82 */ /* 0x000e620000000800 */
[----:B------:R-:W-:Y:S01]  /*0810*/  @P1 LOP3.LUT R5, R5, 0x1000, RZ, 0xfc, !PT ;  /* 0x0000100005051812 */ /* 0x000fe200078efcff */
[----:B------:R-:W-:Y:S02]  /*0820*/  @P1 IMAD.MOV.U32 R5, RZ, RZ, RZ ;  /* 0x000000ffff051224 */ /* 0x000fe400078e00ff */
[----:B------:R-:W-:-:S04]  /*0830*/  @P1 IMAD.MOV.U32 R13, RZ, RZ, RZ ;  /* 0x000000ffff0d1224 */ /* 0x000fc800078e00ff */
[----:B------:R-:W2:Y:S01]  /*0840*/  @!P1 LDC R11, c[0x0][0xc] ;  /* 0x00000300ff0b9b82 */ /* 0x000ea20000000800 */
[----:B-1----:R-:W-:-:S04]  /*0850*/  @P1 IMAD.WIDE.U32 R16, R17, UR8, R4 ;  /* 0x0000000811101c25 */ /* 0x002fc8000f8e0004 */
[----:B------:R-:W-:Y:S02]  /*0860*/  @P1 IMAD.IADD R17, R17, 0x1, R13 ;  /* 0x0000000111111824 */ /* 0x000fe400078e020d */
[----:B--2---:R-:W-:-:S04]  /*0870*/  @!P1 IMAD.WIDE.U32 R8, R4, R11, R8 ;  /* 0x0000000b04089225 */ /* 0x004fc800078e0008 */
[----:B------:R-:W-:Y:S02]  /*0880*/  @!P1 IMAD.MOV.U32 R16, RZ, RZ, R8 ;  /* 0x000000ffff109224 */ /* 0x000fe400078e0008 */
[----:B------:R-:W-:Y:S01]  /*0890*/  @!P1 IMAD.MOV.U32 R17, RZ, RZ, R9 ;  /* 0x000000ffff119224 */ /* 0x000fe200078e0009 */
[----:B------:R-:W-:Y:S06]  /*08a0*/  @!P3 BRA `(.L_x_5) ;  /* 0x00000000000cb947 */ /* 0x000fec0003800000 */
[----:B------:R-:W-:Y:S01]  /*08b0*/  UCGABAR_WAIT ;  /* 0x0000000000007dc7 */ /* 0x000fe20008000000 */
[----:B------:R-:W-:Y:S01]  /*08c0*/  CCTL.IVALL ;  /* 0x00000000ff00798f */ /* 0x000fe20002000000 */
[----:B------:R-:W-:Y:S05]  /*08d0*/  BRA `(.L_x_6) ;  /* 0x0000000000047947 */ /* 0x000fea0003800000 */
.L_x_5:
[----:B------:R-:W-:Y:S06]  /*08e0*/  BAR.SYNC.DEFER_BLOCKING 0x0 ;  /* 0x0000000000007b1d */ /* 0x000fec0000010000 */
.L_x_6:
[----:B------:R-:W-:Y:S05]  /*08f0*/  @!P2 BRA `(.L_x_7) ;  /* 0x000000680044a947 */ /* 0x000fea0003800000 */
[----:B------:R-:W-:-:S13]  /*0900*/  ISETP.GT.U32.AND P0, PT, R6, 0x1, PT ;  /* 0x000000010600780c */ /* 0x000fda0003f04070 */
[----:B0-----:R-:W-:Y:S05]  /*0910*/  @P0 EXIT ;  /* 0x000000000000094d */ /* 0x001fea0003800000 */
[----:B------:R-:W-:Y:S01]  /*0920*/  ULDC.64 UR4, c[0x0][0x650] ;  /* 0x0001940000047ab9 */ /* 0x000fe20000000a00 */
[----:B------:R-:W-:Y:S01]  /*0930*/  PRMT R0, RZ, 0x7610, R0 ;  /* 0x00007610ff007816 */ /* 0x000fe20000000000 */
[----:B------:R-:W-:Y:S01]  /*0940*/  IMAD.MOV.U32 R92, RZ, RZ, -0x1 ;  /* 0xffffffffff5c7424 */ /* 0x000fe200078e00ff */
[----:B------:R-:W-:Y:S01]  /*0950*/  ISETP.GE.U32.AND P0, PT, R16, UR4, PT ;  /* 0x0000000410007c0c */ /* 0x000fe2000bf06070 */
[----:B------:R-:W-:Y:S02]  /*0960*/  IMAD.MOV.U32 R90, RZ, RZ, -0x1 ;  /* 0xffffffffff5a7424 */ /* 0x000fe400078e00ff */
[----:B------:R-:W-:Y:S01]  /*0970*/  IMAD.MOV.U32 R23, RZ, RZ, -0x1 ;  /* 0xffffffffff177424 */ /* 0x000fe200078e00ff */
[----:B------:R-:W-:-:S13]  /*0980*/  ISETP.GE.U32.AND.EX P0, PT, R17, UR5, PT, P0 ;  /* 0x0000000511007c0c */ /* 0x000fda000bf06100 */
[----:B------:R-:W-:Y:S05]  /*0990*/  @P0 BRA `(.L_x_8) ;  /* 0x00000004002c0947 */ /* 0x000fea0003800000 */
[----:B------:R-:W0:Y:S01]  /*09a0*/  LDC.64 R24, c[0x0][0x628] ;  /* 0x00018a00ff187b82 */ /* 0x000e220000000a00 */
[----:B------:R-:W-:Y:S02]  /*09b0*/  IMAD.MOV.U32 R8, RZ, RZ, R16 ;  /* 0x000000ffff087224 */ /* 0x000fe400078e0010 */
[----:B------:R-:W-:-:S05]  /*09c0*/  IMAD.MOV.U32 R9, RZ, RZ, R17 ;  /* 0x000000ffff097224 */ /* 0x000fca00078e0011 */
[----:B------:R-:W1:Y:S08]  /*09d0*/  LDC R0, c[0x0][0x630] ;  /* 0x00018c00ff007b82 */ /* 0x000e700000000800 */
[----:B------:R-:W2:Y:S01]  /*09e0*/  LDC.64 R26, c[0x0][0x620] ;  /* 0x00018800ff1a7b82 */ /* 0x000ea20000000a00 */
[----:B0-----:R-:W-:-:S04]  /*09f0*/  ISETP.NE.U32.AND P0, PT, R24, RZ, PT ;  /* 0x000000ff1800720c */ /* 0x001fc80003f05070 */
[----:B------:R-:W-:-:S13]  /*0a00*/  ISETP.NE.AND.EX P0, PT, R25, RZ, PT, P0 ;  /* 0x000000ff1900720c */ /* 0x000fda0003f05300 */
[----:B-12---:R-:W-:Y:S05]  /*0a10*/  @!P0 BRA `(.L_x_9) ;  /* 0x0000000000288947 */ /* 0x006fea0003800000 */
[----:B------:R-:W0:Y:S02]  /*0a20*/  LDC R13, c[0x0][0x634] ;  /* 0x00018d00ff0d7b82 */ /* 0x000e240000000800 */
[----:B0-----:R-:W-:-:S05]  /*0a30*/  IADD3 R13, P0, R16, R13, RZ ;  /* 0x0000000d100d7210 */ /* 0x001fca0007f1e0ff */
[----:B------:R-:W-:-:S04]  /*0a40*/  IMAD.X R15, RZ, RZ, R17, P0 ;  /* 0x000000ffff0f7224 */ /* 0x000fc800000e0611 */
[----:B------:R-:W-:-:S04]  /*0a50*/  IMAD.WIDE.U32 R8, R15, R24, RZ ;  /* 0x000000180f087225 */ /* 0x000fc800078e00ff */
[----:B------:R-:W-:-:S04]  /*0a60*/  IMAD.WIDE.U32 R10, P0, R13, R25, R8 ;  /* 0x000000190d0a7225 */ /* 0x000fc80007800008 */
[----:B------:R-:W-:-:S04]  /*0a70*/  IMAD.WIDE.U32 R8, R13, R24, RZ ;  /* 0x000000180d087225 */ /* 0x000fc800078e00ff */
[----:B------:R-:W-:Y:S01]  /*0a80*/  IMAD.X R13, RZ, RZ, RZ, P0 ;  /* 0x000000ffff0d7224 */ /* 0x000fe200000e06ff */
[----:B------:R-:W-:Y:S01]  /*0a90*/  IADD3 RZ, P0, R9, R10, RZ ;  /* 0x0000000a09ff7210 */ /* 0x000fe20007f1e0ff */
[----:B------:R-:W-:-:S04]  /*0aa0*/  IMAD.MOV.U32 R12, RZ, RZ, R11 ;  /* 0x000000ffff0c7224 */ /* 0x000fc800078e000b */
[----:B------:R-:W-:-:S08]  /*0ab0*/  IMAD.WIDE.U32.X R8, R15, R25, R12, P0 ;  /* 0x000000190f087225 */ /* 0x000fd000000e040c */
.L_x_9:
[----:B------:R-:W0:Y:S01]  /*0ac0*/  LDC.64 R24, c[0x0][0x640] ;  /* 0x00019000ff187b82 */ /* 0x000e220000000a00 */
[-CC-:B------:R-:W-:Y:S01]  /*0ad0*/  SHF.R.U64 R28, R8, R0.reuse, R9.reuse ;  /* 0x00000000081c7219 */ /* 0x180fe20000001209 */
[----:B------:R-:W-:Y:S01]  /*0ae0*/  IMAD R30, R7, R21, R4 ;  /* 0x00000015071e7224 */ /* 0x000fe200078e0204 */
[----:B------:R-:W-:Y:S01]  /*0af0*/  SHF.R.U32.HI R0, RZ, R0, R9 ;  /* 0x00000000ff007219 */ /* 0x000fe20000011609 */
[----:B------:R-:W-:Y:S01]  /*0b00*/  IMAD.MOV.U32 R21, RZ, RZ, 0x1 ;  /* 0x00000001ff157424 */ /* 0x000fe200078e00ff */
[----:B------:R-:W-:-:S03]  /*0b10*/  IADD3 R5, P0, RZ, -R28, RZ ;  /* 0x8000001cff057210 */ /* 0x000fc60007f1e0ff */
[----:B------:R-:W1:Y:S02]  /*0b20*/  LDC R6, c[0x0][0x618] ;  /* 0x00018600ff067b82 */ /* 0x000e640000000800 */
[----:B------:R-:W-:-:S04]  /*0b30*/  IMAD.X R9, RZ, RZ, ~R0, P0 ;  /* 0x000000ffff097224 */ /* 0x000fc800000e0e00 */
[-C--:B------:R-:W-:Y:S02]  /*0b40*/  IMAD R0, R9, R26.reuse, RZ ;  /* 0x0000001a09007224 */ /* 0x080fe400078e02ff */
[----:B------:R-:W2:Y:S01]  /*0b50*/  LDC R11, c[0x0][0x608] ;  /* 0x00018200ff0b7b82 */ /* 0x000ea20000000800 */
[----:B------:R-:W-:-:S04]  /*0b60*/  IMAD.WIDE.U32 R8, R5, R26, R16 ;  /* 0x0000001a05087225 */ /* 0x000fc800078e0010 */
[----:B------:R-:W-:-:S03]  /*0b70*/  IMAD R5, R5, R27, R0 ;  /* 0x0000001b05057224 */ /* 0x000fc600078e0200 */
[----:B------:R-:W3:Y:S01]  /*0b80*/  LDC R12, c[0x0][0x658] ;  /* 0x00019600ff0c7b82 */ /* 0x000ee20000000800 */
[----:B0-----:R-:W-:Y:S01]  /*0b90*/  ISETP.NE.U32.AND P0, PT, R24, RZ, PT ;  /* 0x000000ff1800720c */ /* 0x001fe20003f05070 */
[----:B------:R-:W-:Y:S02]  /*0ba0*/  IMAD.IADD R5, R9, 0x1, R5 ;  /* 0x0000000109057824 */ /* 0x000fe400078e0205 */
[----:B------:R-:W-:Y:S01]  /*0bb0*/  IMAD.MOV.U32 R9, RZ, RZ, -0x1 ;  /* 0xffffffffff097424 */ /* 0x000fe200078e00ff */
[----:B------:R-:W-:-:S03]  /*0bc0*/  ISETP.NE.AND.EX P0, PT, R25, RZ, PT, P0 ;  /* 0x000000ff1900720c */ /* 0x000fc60003f05300 */
[----:B------:R-:W0:Y:S01]  /*0bd0*/  LDC R15, c[0x0][0x600] ;  /* 0x00018000ff0f7b82 */ /* 0x000e220000000800 */
[-CC-:B-1----:R-:W-:Y:S02]  /*0be0*/  SHF.R.U64 R13, R8, R6.reuse, R5.reuse ;  /* 0x00000006080d7219 */ /* 0x182fe40000001205 */
[----:B------:R-:W-:-:S05]  /*0bf0*/  SHF.R.U32.HI R0, RZ, R6, R5 ;  /* 0x00000006ff007219 */ /* 0x000fca0000011605 */
[----:B------:R-:W1:Y:S01]  /*0c00*/  LDC R14, c[0x0][0x648] ;  /* 0x00019200ff0e7b82 */ /* 0x000e620000000800 */
[-CC-:B--2---:R-:W-:Y:S02]  /*0c10*/  SHF.R.U64 R27, R13, R11.reuse, R0.reuse ;  /* 0x0000000b0d1b7219 */ /* 0x184fe40000001200 */
[----:B------:R-:W-:-:S05]  /*0c20*/  SHF.R.U32.HI R5, RZ, R11, R0 ;  /* 0x0000000bff057219 */ /* 0x000fca0000011600 */
[----:B------:R-:W2:Y:S01]  /*0c30*/  LDC R20, c[0x0][0x638] ;  /* 0x00018e00ff147b82 */ /* 0x000ea20000000800 */
[-CC-:B---3--:R-:W-:Y:S02]  /*0c40*/  SHF.R.U64 R26, R27, R12.reuse, R5.reuse ;  /* 0x0000000c1b1a7219 */ /* 0x188fe40000001205 */
[-C--:B------:R-:W-:Y:S02]  /*0c50*/  SHF.L.U32 R0, R9, R12.reuse, RZ ;  /* 0x0000000c09007219 */ /* 0x080fe400000006ff */
[----:B------:R-:W-:Y:S01]  /*0c60*/  SHF.R.U32.HI R5, RZ, R12, R5 ;  /* 0x0000000cff057219 */ /* 0x000fe20000011605 */
[----:B------:R-:W-:Y:S01]  /*0c70*/  IMAD.MOV.U32 R4, RZ, RZ, R26 ;  /* 0x000000ffff047224 */ /* 0x000fe200078e001a */
[----:B------:R-:W-:Y:S01]  /*0c80*/  LOP3.LUT R10, RZ, R0, RZ, 0x33, !PT ;  /* 0x00000000ff0a7212 */ /* 0x000fe200078e33ff */
[----:B------:R-:W3:Y:S01]  /*0c90*/  LDC R23, c[0x0][0x610] ;  /* 0x00018400ff177b82 */ /* 0x000ee20000000800 */
[----:B------:R-:W-:Y:S05]  /*0ca0*/  @!P0 BRA `(.L_x_10) ;  /* 0x0000000000288947 */ /* 0x000fea0003800000 */
[----:B------:R-:W4:Y:S02]  /*0cb0*/  LDC R9, c[0x0][0x64c] ;  /* 0x00019300ff097b82 */ /* 0x000f240000000800 */
[----:B----4-:R-:W-:-:S05]  /*0cc0*/  IADD3 R9, P0, R26, R9, RZ ;  /* 0x000000091a097210 */ /* 0x010fca0007f1e0ff */
        /* <DEDUP_REMOVED lines=8> */
.L_x_10:
[----:B-1----:R-:W-:Y:S01]  /*0d50*/  SHF.R.U64 R4, R4, R14, R5 ;  /* 0x0000000e04047219 */ /* 0x002fe20000001205 */
[----:B0-----:R-:W-:Y:S01]  /*0d60*/  VIADD R6, R15, 0xffffffff ;  /* 0xffffffff0f067836 */ /* 0x001fe20000000000 */
[----:B------:R-:W-:Y:S02]  /*0d70*/  SHF.L.U32 R0, R21, R12, RZ ;  /* 0x0000000c15007219 */ /* 0x000fe400000006ff */
[----:B------:R-:W-:Y:S01]  /*0d80*/  LOP3.LUT R5, R27, R10, RZ, 0xc0, !PT ;  /* 0x0000000a1b057212 */ /* 0x000fe200078ec0ff */
[----:B------:R-:W-:Y:S01]  /*0d90*/  IMAD.MOV R7, RZ, RZ, -R4 ;  /* 0x000000ffff077224 */ /* 0x000fe200078e0a04 */
[----:B------:R-:W-:Y:S02]  /*0da0*/  SEL R3, R3, R30, !P1 ;  /* 0x0000001e03037207 */ /* 0x000fe40004800000 */
[----:B------:R-:W-:Y:S01]  /*0db0*/  LOP3.LUT R6, R13, R6, RZ, 0xc0, !PT ;  /* 0x000000060d067212 */ /* 0x000fe200078ec0ff */
[----:B------:R-:W-:Y:S02]  /*0dc0*/  IMAD R4, R0, R4, R5 ;  /* 0x0000000400047224 */ /* 0x000fe400078e0205 */
[----:B--2---:R-:W-:-:S02]  /*0dd0*/  IMAD R0, R7, R20, R26 ;  /* 0x0000001407007224 */ /* 0x004fc400078e021a */
[----:B---3--:R-:W-:Y:S02]  /*0de0*/  IMAD R3, R4, R23, R3 ;  /* 0x0000001704037224 */ /* 0x008fe400078e0203 */
[----:B------:R-:W-:Y:S02]  /*0df0*/  IMAD R92, R0, R15, R6 ;  /* 0x0000000f005c7224 */ /* 0x000fe400078e0206 */
[----:B------:R-:W-:Y:S02]  /*0e00*/  IMAD.MOV.U32 R4, RZ, RZ, 0x1 ;  /* 0x00000001ff047424 */ /* 0x000fe400078e00ff */
[----:B------:R-:W-:Y:S01]  /*0e10*/  IMAD.MOV.U32 R23, RZ, RZ, R28 ;  /* 0x000000ffff177224 */ /* 0x000fe200078e001c */
[----:B------:R-:W-:Y:S02]  /*0e20*/  SEL R90, R92, R3, !P1 ;  /* 0x000000035c5a7207 */ /* 0x000fe40004800000 */
[----:B------:R-:W-:Y:S02]  /*0e30*/  PRMT R0, R4, 0x7610, R0 ;  /* 0x0000761004007816 */ /* 0x000fe40000000000 */
[----:B------:R-:W-:-:S07]  /*0e40*/  SEL R92, R3, R92, !P1 ;  /* 0x0000005c035c7207 */ /* 0x000fce0004800000 */
.L_x_8:
[----:B------:R-:W-:-:S08]  /*0e50*/  NOP ;  /* 0x0000000000007918 */ /* 0x000fd00000000000 */
[----:B------:R-:W0:Y:S02]  /*0e60*/  USETMAXREG.TRY_ALLOC.CTAPOOL UP0, 0xe8 ;  /* 0x000000e8000079c8 */ /* 0x000e240008000600 */
[----:B0-----:R-:W-:-:S13]  /*0e70*/  PLOP3.LUT P0, PT, PT, PT, UP0, 0x80, 0x0 ;  /* 0x000000000000781c */ /* 0x001fda0003f0f008 */
[----:B------:R-:W-:Y:S05]  /*0e80*/  @!P0 BRA `(.L_x_8) ;  /* 0xfffffffc00f08947 */ /* 0x000fea000383ffff */
[----:B------:R-:W-:Y:S01]  /*0e90*/  ULDC.64 UR4, c[0x0][0x598] ;  /* 0x0001660000047ab9 */ /* 0x000fe20000000a00 */
[----:B------:R-:W-:Y:S01]  /*0ea0*/  ULDC.64 UR36, c[0x0][0x208] ;  /* 0x0000820000247ab9 */ /* 0x000fe20000000a00 */
[----:B------:R-:W-:-:S04]  /*0eb0*/  ISETP.NE.U32.AND P0, PT, RZ, UR4, PT ;  /* 0x00000004ff007c0c */ /* 0x000fc8000bf05070 */
[----:B------:R-:W-:-:S13]  /*0ec0*/  ISETP.NE.AND.EX P0, PT, RZ, UR5, PT, P0 ;  /* 0x00000005ff007c0c */ /* 0x000fda000bf05300 */
[----:B------:R-:W-:Y:S05]  /*0ed0*/  @!P0 BRA `(.L_x_11) ;  /* 0x00000000001c8947 */ /* 0x000fea0003800000 */
[----:B------:R-:W0:Y:S02]  /*0ee0*/  LDC.64 R4, c[0x0][0x598] ;  /* 0x00016600ff047b82 */ /* 0x000e240000000a00 */
[----:B0-----:R-:W2:Y:S02]  /*0ef0*/  LDG.E.64 R4, desc[UR36][R4.64] ;  /* 0x0000002404047981 */ /* 0x001ea4000c1e1b00 */
[----:B--2---:R-:W-:-:S04]  /*0f00*/  ISETP.NE.U32.AND P0, PT, R4, RZ, PT ;  /* 0x000000ff0400720c */ /* 0x004fc80003f05070 */
[----:B------:R-:W-:-:S13]  /*0f10*/  ISETP.NE.AND.EX P0, PT, R5, RZ, PT, P0 ;  /* 0x000000ff0500720c */ /* 0x000fda0003f05300 */
[----:B------:R-:W-:Y:S05]  /*0f20*/  @!P0 BRA `(.L_x_11) ;  /* 0x0000000000088947 */ /* 0x000fea0003800000 */
[----:B------:R0:W5:Y:S01]  /*0f30*/  LD.E R88, desc[UR36][R4.64] ;  /* 0x0000002404587980 */ /* 0x000162000c101900 */
[----:B------:R-:W-:Y:S05]  /*0f40*/  BRA `(.L_x_12) ;  /* 0x0000000000247947 */ /* 0x000fea0003800000 */
.L_x_11:
[----:B------:R-:W-:Y:S02]  /*0f50*/  ULDC.64 UR4, c[0x0][0x588] ;  /* 0x0001620000047ab9 */ /* 0x000fe40000000a00 */
[----:B------:R-:W-:-:S04]  /*0f60*/  ISETP.NE.U32.AND P0, PT, RZ, UR4, PT ;  /* 0x00000004ff007c0c */ /* 0x000fc8000bf05070 */
[----:B------:R-:W-:-:S13]  /*0f70*/  ISETP.NE.AND.EX P0, PT, RZ, UR5, PT, P0 ;  /* 0x00000005ff007c0c */ /* 0x000fda000bf05300 */
[----:B------:R-:W-:Y:S05]  /*0f80*/  @!P0 BRA `(.L_x_13) ;  /* 0x00000000000c8947 */ /* 0x000fea0003800000 */
[----:B------:R-:W0:Y:S02]  /*0f90*/  LDC.64 R88, c[0x0][0x588] ;  /* 0x00016200ff587b82 */ /* 0x000e240000000a00 */
[----:B0-----:R1:W5:Y:S01]  /*0fa0*/  LDG.E R88, desc[UR36][R88.64] ;  /* 0x0000002458587981 */ /* 0x001362000c1e1900 */
[----:B------:R-:W-:Y:S05]  /*0fb0*/  BRA `(.L_x_12) ;  /* 0x0000000000087947 */ /* 0x000fea0003800000 */
.L_x_13:
[----:B------:R-:W-:Y:S02]  /*0fc0*/  ULDC UR4, c[0x0][0x580] ;  /* 0x0001600000047ab9 */ /* 0x000fe40000000800 */
[----:B------:R-:W-:-:S07]  /*0fd0*/  IMAD.U32 R88, RZ, RZ, UR4 ;  /* 0x00000004ff587e24 */ /* 0x000fce000f8e00ff */
.L_x_12:
[----:B------:R-:W-:Y:S02]  /*0fe0*/  ULDC.64 UR4, c[0x0][0x5a0] ;  /* 0x0001680000047ab9 */ /* 0x000fe40000000a00 */
[----:B------:R-:W-:-:S04]  /*0ff0*/  ISETP.NE.U32.AND P0, PT, RZ, UR4, PT ;  /* 0x00000004ff007c0c */ /* 0x000fc8000bf05070 */
[----:B------:R-:W-:-:S13]  /*1000*/  ISETP.NE.AND.EX P0, PT, RZ, UR5, PT, P0 ;  /* 0x00000005ff007c0c */ /* 0x000fda000bf05300 */
[----:B------:R-:W-:Y:S05]  /*1010*/  @!P0 BRA `(.L_x_14) ;  /* 0x00000000001c8947 */ /* 0x000fea0003800000 */
[----:B0-----:R-:W0:Y:S02]  /*1020*/  LDC.64 R4, c[0x0][0x5a0] ;  /* 0x00016800ff047b82 */ /* 0x001e240000000a00 */
[----:B0-----:R-:W2:Y:S02]  /*1030*/  LDG.E.64 R4, desc[UR36][R4.64] ;  /* 0x0000002404047981 */ /* 0x001ea4000c1e1b00 */
[----:B--2---:R-:W-:-:S04]  /*1040*/  ISETP.NE.U32.AND P0, PT, R4, RZ, PT ;  /* 0x000000ff0400720c */ /* 0x004fc80003f05070 */
[----:B------:R-:W-:-:S13]  /*1050*/  ISETP.NE.AND.EX P0, PT, R5, RZ, PT, P0 ;  /* 0x000000ff0500720c */ /* 0x000fda0003f05300 */
[----:B------:R-:W-:Y:S05]  /*1060*/  @!P0 BRA `(.L_x_14) ;  /* 0x0000000000088947 */ /* 0x000fea0003800000 */
[----:B-1----:R0:W5:Y:S01]  /*1070*/  LD.E R89, desc[UR36][R4.64] ;  /* 0x0000002404597980 */ /* 0x002162000c101900 */
[----:B------:R-:W-:Y:S05]  /*1080*/  BRA `(.L_x_15) ;  /* 0x0000000000247947 */ /* 0x000fea0003800000 */
.L_x_14:
[----:B------:R-:W-:Y:S02]  /*1090*/  ULDC.64 UR4, c[0x0][0x590] ;  /* 0x0001640000047ab9 */ /* 0x000fe40000000a00 */
[----:B------:R-:W-:-:S04]  /*10a0*/  ISETP.NE.U32.AND P0, PT, RZ, UR4, PT ;  /* 0x00000004ff007c0c */ /* 0x000fc8000bf05070 */
[----:B------:R-:W-:-:S13]  /*10b0*/  ISETP.NE.AND.EX P0, PT, RZ, UR5, PT, P0 ;  /* 0x00000005ff007c0c */ /* 0x000fda000bf05300 */
[----:B------:R-:W-:Y:S05]  /*10c0*/  @!P0 BRA `(.L_x_16) ;  /* 0x00000000000c8947 */ /* 0x000fea0003800000 */
[----:B0-----:R-:W1:Y:S02]  /*10d0*/  LDC.64 R4, c[0x0][0x590] ;  /* 0x00016400ff047b82 */ /* 0x001e640000000a00 */
[----:B-1----:R1:W5:Y:S01]  /*10e0*/  LDG.E R89, desc[UR36][R4.64] ;  /* 0x0000002404597981 */ /* 0x002362000c1e1900 */
[----:B------:R-:W-:Y:S05]  /*10f0*/  BRA `(.L_x_15) ;  /* 0x0000000000087947 */ /* 0x000fea0003800000 */
.L_x_16:
[----:B------:R-:W-:Y:S02]  /*1100*/  ULDC UR4, c[0x0][0x584] ;  /* 0x0001610000047ab9 */ /* 0x000fe40000000800 */
[----:B-1----:R-:W-:-:S07]  /*1110*/  IMAD.U32 R89, RZ, RZ, UR4 ;  /* 0x00000004ff597e24 */ /* 0x002fce000f8e00ff */
.L_x_15:
[----:B------:R-:W-:-:S13]  /*1120*/  LOP3.LUT P0, RZ, R0, 0xff, RZ, 0xc0, !PT ;  /* 0x000000ff00ff7812 */ /* 0x000fda000780c0ff */
[----:B------:R-:W-:Y:S05]  /*1130*/  @!P0 EXIT ;  /* 0x000000000000894d */ /* 0x000fea0003800000 */
[----:B------:R-:W-:Y:S01]  /*1140*/  ULDC UR4, c[0x0][0x28c] ;  /* 0x0000a30000047ab9 */ /* 0x000fe20000000800 */
[----:B------:R-:W-:Y:S01]  /*1150*/  LOP3.LUT R105, R19, 0x1, RZ, 0xfc, !PT ;  /* 0x0000000113697812 */ /* 0x000fe200078efcff */
[----:B------:R-:W-:Y:S01]  /*1160*/  UIADD3 UR4, UR4, 0x1f, URZ ;  /* 0x0000001f04047890 */ /* 0x000fe2000fffe03f */
[----:B------:R-:W-:Y:S01]  /*1170*/  UMOV UR38, URZ ;  /* 0x0000003f00267c82 */ /* 0x000fe20008000000 */
[----:B------:R-:W-:Y:S02]  /*1180*/  UMOV UR39, URZ ;  /* 0x0000003f00277c82 */ /* 0x000fe40008000000 */
[----:B------:R-:W-:-:S04]  /*1190*/  USHF.R.S32.HI UR5, URZ, 0x1f, UR4 ;  /* 0x0000001f3f057899 */ /* 0x000fc80008011404 */
[----:B------:R-:W-:-:S04]  /*11a0*/  ULEA.HI UR5, UR5, UR4, URZ, 0x5 ;  /* 0x0000000405057291 */ /* 0x000fc8000f8f283f */
[----:B------:R-:W-:-:S12]  /*11b0*/  USHF.R.S32.HI UR40, URZ, 0x5, UR5 ;  /* 0x000000053f287899 */ /* 0x000fd80008011405 */
.L_x_162:
[----:B------:R-:W-:Y:S01]  /*11c0*/  LOP3.LUT R0, R18, 0x80, RZ, 0xc0, !PT ;  /* 0x0000008012007812 */ /* 0x000fe200078ec0ff */
[----:B------:R-:W2:Y:S01]  /*11d0*/  S2UR UR7, SR_CgaCtaId ;  /* 0x00000000000779c3 */ /* 0x000ea20000008800 */
[----:B------:R-:W-:Y:S02]  /*11e0*/  UMOV UR6, 0x400 ;  /* 0x0000040000067882 */ /* 0x000fe40000000000 */
[----:B------:R-:W-:-:S06]  /*11f0*/  SHF.R.U32.HI R0, RZ, 0x7, R0 ;  /* 0x00000007ff007819 */ /* 0x000fcc0000011600 */
[----:B---3--:R-:W3:Y:S01]  /*1200*/  SHFL.IDX PT, R0, R0, RZ, 0x1f ;  /* 0x00001fff00007589 */ /* 0x008ee200000e0000 */
[----:B--2---:R-:W-:Y:S01]  /*1210*/  ULEA UR6, UR7, UR6, 0x18 ;  /* 0x0000000607067291 */ /* 0x004fe2000f8ec03f */
[----:B---3--:R-:W-:-:S13]  /*1220*/  R2UR UR4, R0 ;  /* 0x00000000000472ca */ /* 0x008fda00000e0000 */
[----:B------:R-:W-:-:S04]  /*1230*/  ULEA.HI UR5, UR4, UR4, URZ, 0x1 ;  /* 0x0000000404057291 */ /* 0x000fc8000f8f083f */
[----:B------:R-:W-:-:S04]  /*1240*/  ULOP3.LUT UR5, UR5, 0x7fffe, URZ, 0xc0, !UPT ;  /* 0x0007fffe05057892 */ /* 0x000fc8000f8ec03f */
[----:B------:R-:W-:-:S03]  /*1250*/  UIADD3 UR5, UR4, -UR5, URZ ;  /* 0x8000000504057290 */ /* 0x000fc6000fffe03f */
[----:B------:R-:W-:Y:S01]  /*1260*/  ULDC UR4, c[0x0][0x28c] ;  /* 0x0000a30000047ab9 */ /* 0x000fe20000000800 */
[----:B------:R-:W-:Y:S01]  /*1270*/  ULEA UR5, UR5, UR6, 0xd ;  /* 0x0000000605057291 */ /* 0x000fe2000f8e683f */
[----:B------:R-:W-:-:S03]  /*1280*/  ISETP.LT.AND P0, PT, RZ, UR4, PT ;  /* 0x00000004ff007c0c */ /* 0x000fc6000bf01270 */
[----:B------:R-:W-:-:S04]  /*1290*/  UIADD3 UR5, UR5, 0x100, URZ ;  /* 0x0000010005057890 */ /* 0x000fc8000fffe03f */
[----:B------:R-:W-:-:S04]  /*12a0*/  USHF.R.U32.HI UR5, URZ, 0x4, UR5 ;  /* 0x000000043f057899 */ /* 0x000fc80008011605 */
[----:B------:R-:W-:Y:S02]  /*12b0*/  ULOP3.LUT UR41, UR5, 0x3fff, URZ, 0xc0, !UPT ;  /* 0x00003fff05297892 */ /* 0x000fe4000f8ec03f */
[----:B01--45:R-:W-:Y:S10]  /*12c0*/  @P0 BRA `(.L_x_17) ;  /* 0x0000000000400947 */ /* 0x033ff40003800000 */
[----:B------:R-:W-:Y:S01]  /*12d0*/  MOV R0, 0x0 ;  /* 0x0000000000007802 */ /* 0x000fe20000000f00 */
[----:B------:R-:W-:Y:S01]  /*12e0*/  ULDC.64 UR4, c[0x4][0x68] ;  /* 0x01001a0000047ab9 */ /* 0x000fe20000000a00 */
[----:B------:R-:W-:Y:S01]  /*12f0*/  ULDC.64 UR6, c[0x4][0x8] ;  /* 0x0100020000067ab9 */ /* 0x000fe20000000a00 */
[----:B01----:R-:W-:Y:S01]  /*1300*/  IMAD.U32 R4, RZ, RZ, UR4 ;  /* 0x00000004ff047e24 */ /* 0x003fe2000f8e00ff */
[----:B------:R0:W1:Y:S01]  /*1310*/  LDC.64 R14, c[0x4][R0] ;  /* 0x01000000000e7b82 */ /* 0x0000620000000a00 */
[----:B------:R-:W-:Y:S01]  /*1320*/  IMAD.U32 R5, RZ, RZ, UR5 ;  /* 0x00000005ff057e24 */ /* 0x000fe2000f8e00ff */
[----:B------:R-:W-:Y:S01]  /*1330*/  ULDC.64 UR4, c[0x4][0x70] ;  /* 0x01001c0000047ab9 */ /* 0x000fe20000000a00 */
[----:B------:R-:W-:Y:S02]  /*1340*/  IMAD.U32 R10, RZ, RZ, UR6 ;  /* 0x00000006ff0a7e24 */ /* 0x000fe4000f8e00ff */
[----:B------:R-:W-:Y:S02]  /*1350*/  IMAD.U32 R6, RZ, RZ, UR4 ;  /* 0x00000004ff067e24 */ /* 0x000fe4000f8e00ff */
[----:B------:R-:W-:-:S02]  /*1360*/  IMAD.U32 R7, RZ, RZ, UR5 ;  /* 0x00000005ff077e24 */ /* 0x000fc4000f8e00ff */
[----:B------:R-:W-:Y:S02]  /*1370*/  IMAD.U32 R11, RZ, RZ, UR7 ;  /* 0x00000007ff0b7e24 */ /* 0x000fe4000f8e00ff */
[----:B------:R-:W-:Y:S02]  /*1380*/  IMAD.MOV.U32 R8, RZ, RZ, 0x1e1 ;  /* 0x000001e1ff087424 */ /* 0x000fe400078e00ff */
[----:B------:R-:W-:Y:S02]  /*1390*/  IMAD.MOV.U32 R12, RZ, RZ, 0x1 ;  /* 0x00000001ff0c7424 */ /* 0x000fe400078e00ff */
[----:B0-----:R-:W-:-:S07]  /*13a0*/  IMAD.MOV.U32 R13, RZ, RZ, RZ ;  /* 0x000000ffff0d7224 */ /* 0x001fce00078e00ff */
[----:B------:R-:W-:-:S07]  /*13b0*/  LEPC R20, `(.L_x_17) ;  /* 0x000000001014794e */ /* 0x000fce0000000000 */
[----:B-1---5:R-:W-:Y:S05]  /*13c0*/  CALL.ABS.NOINC R14 ;  /* 0x000000000e007343 */ /* 0x022fea0003c00000 */
.L_x_17:
[----:B------:R-:W-:-:S13]  /*13d0*/  ISETP.NE.AND P0, PT, R105, 0x3, PT ;  /* 0x000000036900780c */ /* 0x000fda0003f05270 */
[----:B------:R-:W-:Y:S05]  /*13e0*/  @!P0 BRA `(.L_x_18) ;  /* 0x0000000000048947 */ /* 0x000fea0003800000 */
[----:B------:R-:W-:Y:S01]  /*13f0*/  BPT.TRAP 0x1 ;  /* 0x000000040000795c */ /* 0x000fe20000300000 */
.L_x_18:
[----:B------:R-:W2:Y:S01]  /*1400*/  S2UR UR5, SR_CgaCtaId ;  /* 0x00000000000579c3 */ /* 0x000ea20000008800 */
[----:B------:R-:W-:Y:S01]  /*1410*/  UMOV UR4, 0x400 ;  /* 0x0000040000047882 */ /* 0x000fe20000000000 */
[----:B------:R-:W-:Y:S02]  /*1420*/  IMAD.U32 R0, RZ, RZ, UR38 ;  /* 0x00000026ff007e24 */ /* 0x000fe4000f8e00ff */
[----:B------:R-:W-:-:S03]  /*1430*/  IMAD.U32 R3, RZ, RZ, UR39 ;  /* 0x00000027ff037e24 */ /* 0x000fc6000f8e00ff */
[----:B------:R-:W-:Y:S01]  /*1440*/  SHF.L.U32 R0, R0, 0x1f, RZ ;  /* 0x0000001f00007819 */ /* 0x000fe200000006ff */
[----:B--2---:R-:W-:-:S06]  /*1450*/  ULEA UR4, UR5, UR4, 0x18 ;  /* 0x0000000405047291 */ /* 0x004fcc000f8ec03f */
[----:B------:R-:W-:-:S04]  /*1460*/  IMAD.U32 R6, RZ, RZ, UR4 ;  /* 0x00000004ff067e24 */ /* 0x000fc8000f8e00ff */
[----:B------:R-:W-:-:S04]  /*1470*/  IMAD R3, R3, 0x8, R6 ;  /* 0x0000000803037824 */ /* 0x000fc800078e0206 */
[----:B------:R2:W3:Y:S01]  /*1480*/  SYNCS.PHASECHK.TRANS64.TRYWAIT P1, [R3+URZ], R0 ;  /* 0x00000000030075a7 */ /* 0x0004e2000802017f */
[----:B------:R-:W-:Y:S05]  /*1490*/  @!P0 BRA `(.L_x_19) ;  /* 0x0000000000048947 */ /* 0x000fea0003800000 */
[----:B------:R-:W-:Y:S01]  /*14a0*/  BPT.TRAP 0x1 ;  /* 0x000000040000795c */ /* 0x000fe20000300000 */
.L_x_19:
[----:B---3--:R-:W-:Y:S05]  /*14b0*/  @P1 BRA `(.L_x_20) ;  /* 0x0000000000081947 */ /* 0x008fea0003800000 */
[----:B------:R-:W3:Y:S02]  /*14c0*/  SYNCS.PHASECHK.TRANS64.TRYWAIT P1, [R3+URZ], R0 ;  /* 0x00000000030075a7 */ /* 0x000ee4000802017f */
[----:B---3--:R-:W-:Y:S05]  /*14d0*/  @!P1 BRA `(.L_x_21) ;  /* 0x0000007000d09947 */ /* 0x008fea0003800000 */
.L_x_20:
[----:B------:R-:W-:-:S04]  /*14e0*/  UISETP.LT.AND UP0, UPT, UR40, 0x1, UPT ;  /* 0x000000012800788c */ /* 0x000fc8000bf01270 */
[----:B------:R-:W-:-:S06]  /*14f0*/  USEL UR4, UR40, 0x1, UP0 ;  /* 0x0000000128047887 */ /* 0x000fcc0008000000 */
[----:B--23--:R-:W-:Y:S01]  /*1500*/  IMAD.U32 R0, RZ, RZ, UR4 ;  /* 0x00000004ff007e24 */ /* 0x00cfe2000f8e00ff */
[----:B------:R-:W-:Y:S05]  /*1510*/  WARPSYNC.ALL ;  /* 0x0000000000007948 */ /* 0x000fea0003800000 */
[----:B------:R-:W-:-:S04]  /*1520*/  IADD3 R0, -R0, UR40, RZ ;  /* 0x0000002800007c10 */ /* 0x000fc8000fffe1ff */
[----:B------:R-:W-:Y:S02]  /*1530*/  ISETP.GE.AND P1, PT, R0, 0x1, PT ;  /* 0x000000010000780c */ /* 0x000fe40003f26270 */
[----:B------:R-:W-:Y:S01]  /*1540*/  R2UR UR4, R6 ;  /* 0x00000000060472ca */ /* 0x000fe200000e0000 */
[----:B------:R-:W-:Y:S01]  /*1550*/  WARPGROUP.ARRIVE ;  /* 0x00000000000079c5 */ /* 0x000fe20000000000 */
[----:B------:R-:W-:Y:S01]  /*1560*/  UMOV UR9, 0x40000040 ;  /* 0x4000004000097882 */ /* 0x000fe20000000000 */
[----:B------:R-:W-:-:S10]  /*1570*/  UMOV UR11, 0x40000040 ;  /* 0x40000040000b7882 */ /* 0x000fd40000000000 */
[----:B------:R-:W-:-:S04]  /*1580*/  UIADD3 UR4, UR4, 0x28100, URZ ;  /* 0x0002810004047890 */ /* 0x000fc8000fffe03f */
[----:B------:R-:W-:-:S04]  /*1590*/  USHF.R.U32.HI UR4, URZ, 0x4, UR4 ;  /* 0x000000043f047899 */ /* 0x000fc80008011604 */
[----:B------:R-:W-:Y:S02]  /*15a0*/  ULOP3.LUT UR5, UR4, 0x3fff, URZ, 0xc0, !UPT ;  /* 0x00003fff04057892 */ /* 0x000fe4000f8ec03f */
[----:B------:R-:W-:Y:S02]  /*15b0*/  ULOP3.LUT UR4, UR41, 0x10000, URZ, 0xfc, !UPT ;  /* 0x0001000029047892 */ /* 0x000fe4000f8efc3f */
[----:B------:R-:W-:Y:S02]  /*15c0*/  ULOP3.LUT UR5, UR5, 0x10000, URZ, 0xfc, !UPT ;  /* 0x0001000005057892 */ /* 0x000fe4000f8efc3f */
[----:B------:R-:W-:Y:S02]  /*15d0*/  ULEA UR7, UR39, UR4, 0xb ;  /* 0x0000000427077291 */ /* 0x000fe4000f8e583f */
[----:B------:R-:W-:Y:S02]  /*15e0*/  ULEA UR6, UR39, UR5, 0x9 ;  /* 0x0000000527067291 */ /* 0x000fe4000f8e483f */
[----:B------:R-:W-:-:S03]  /*15f0*/  UIADD3 UR12, UR7, 0x400, URZ ;  /* 0x00000400070c7890 */ /* 0x000fc6000fffe03f */
[----:B------:R-:W-:Y:S02]  /*1600*/  UMOV UR8, UR7 ;  /* 0x0000000700087c82 */ /* 0x000fe40008000000 */
[----:B------:R-:W-:Y:S02]  /*1610*/  UMOV UR10, UR6 ;  /* 0x00000006000a7c82 */ /* 0x000fe40008000000 */
[----:B------:R-:W-:Y:S01]  /*1620*/  HGMMA.64x64x8.F32.TF32 R56, gdesc[UR8], RZ, !UPT, gsb0 ;  /* 0x04e00000083879f0 */ /* 0x000fe2000c0028ff */
[----:B------:R-:W-:Y:S01]  /*1630*/  UMOV UR8, UR12 ;  /* 0x0000000c00087c82 */ /* 0x000fe20008000000 */
[----:B------:R-:W-:Y:S01]  /*1640*/  UMOV UR9, 0x40000040 ;  /* 0x4000004000097882 */ /* 0x000fe20000000000 */
[----:B------:R-:W-:Y:S01]  /*1650*/  UIADD3 UR12, UR7, 0x402, URZ ;  /* 0x00000402070c7890 */ /* 0x000fe2000fffe03f */
[----:B------:R-:W-:Y:S02]  /*1660*/  WARPGROUP.DEPBAR.LE gsb0, 0x0 ;  /* 0x00008000000079c5 */ /* 0x000fe40000010000 */
[----:B------:R-:W-:-:S06]  /*1670*/  WARPGROUP.ARRIVE ;  /* 0x00000000000079c5 */ /* 0x000fcc0000000000 */
[----:B------:R-:W-:Y:S01]  /*1680*/  HGMMA.64x64x8.F32.TF32 R24, gdesc[UR8], RZ, !UPT, gsb0 ;  /* 0x04e00000081879f0 */ /* 0x000fe2000c0028ff */
[----:B------:R-:W-:Y:S02]  /*1690*/  UIADD3 UR8, UR7, 0x2, URZ ;  /* 0x0000000207087890 */ /* 0x000fe4000fffe03f */
[----:B------:R-:W-:Y:S01]  /*16a0*/  UIADD3 UR10, UR6, 0x2, URZ ;  /* 0x00000002060a7890 */ /* 0x000fe2000fffe03f */
[----:B------:R-:W-:Y:S01]  /*16b0*/  UMOV UR9, 0x40000040 ;  /* 0x4000004000097882 */ /* 0x000fe20000000000 */
[----:B------:R-:W-:Y:S01]  /*16c0*/  UMOV UR11, 0x40000040 ;  /* 0x40000040000b7882 */ /* 0x000fe20000000000 */
[----:B------:R-:W-:Y:S02]  /*16d0*/  WARPGROUP.DEPBAR.LE gsb0, 0x0 ;  /* 0x00008000000079c5 */ /* 0x000fe40000010000 */
[----:B------:R-:W-:-:S06]  /*16e0*/  WARPGROUP.ARRIVE ;  /* 0x00000000000079c5 */ /* 0x000fcc0000000000 */
[----:B------:R-:W-:Y:S01]  /*16f0*/  HGMMA.64x64x8.F32.TF32 R56, gdesc[UR8], R56, gsb0 ;  /* 0x04e00000083879f0 */ /* 0x000fe20008002838 */
[----:B------:R-:W-:Y:S01]  /*1700*/  UMOV UR8, UR12 ;  /* 0x0000000c00087c82 */ /* 0x000fe20008000000 */
[----:B------:R-:W-:Y:S01]  /*1710*/  UMOV UR9, 0x40000040 ;  /* 0x4000004000097882 */ /* 0x000fe20000000000 */
[----:B------:R-:W-:Y:S01]  /*1720*/  UIADD3 UR12, UR7, 0x404, URZ ;  /* 0x00000404070c7890 */ /* 0x000fe2000fffe03f */
[----:B------:R-:W-:Y:S02]  /*1730*/  WARPGROUP.DEPBAR.LE gsb0, 0x0 ;  /* 0x00008000000079c5 */ /* 0x000fe40000010000 */
[----:B------:R-:W-:-:S06]  /*1740*/  WARPGROUP.ARRIVE ;  /* 0x00000000000079c5 */ /* 0x000fcc0000000000 */
[----:B------:R-:W-:Y:S01]  /*1750*/  HGMMA.64x64x8.F32.TF32 R24, gdesc[UR8], R24, gsb0 ;  /* 0x04e00000081879f0 */ /* 0x000fe20008002818 */
        /* <DEDUP_REMOVED lines=9> */
[----:B------:R-:W-:Y:S02]  /*17f0*/  WARPGROUP.DEPBAR.LE gsb0, 0x0 ;  /* 0x00008000000079c5 */ /* 0x000fe40000010000 */
[----:B------:R-:W-:-:S06]  /*1800*/  WARPGROUP.ARRIVE ;  /* 0x00000000000079c5 */ /* 0x000fcc0000000000 */
[----:B------:R-:W-:Y:S01]  /*1810*/  HGMMA.64x64x8.F32.TF32 R24, gdesc[UR8], R24, gsb0 ;  /* 0x04e00000081879f0 */ /* 0x000fe20008002818 */
[----:B------:R-:W-:Y:S02]  /*1820*/  UIADD3 UR8, UR7, 0x6, URZ ;  /* 0x0000000607087890 */ /* 0x000fe4000fffe03f */
[----:B------:R-:W-:Y:S01]  /*1830*/  UIADD3 UR10, UR6, 0x6, URZ ;  /* 0x00000006060a7890 */ /* 0x000fe2000fffe03f */
[----:B------:R-:W-:Y:S01]  /*1840*/  UMOV UR9, 0x40000040 ;  /* 0x4000004000097882 */ /* 0x000fe20000000000 */
[----:B------:R-:W-:Y:S01]  /*1850*/  UMOV UR11, 0x40000040 ;  /* 0x40000040000b7882 */ /* 0x000fe20000000000 */
[----:B------:R-:W-:Y:S01]  /*1860*/  UIADD3 UR7, UR7, 0x406, URZ ;  /* 0x0000040607077890 */ /* 0x000fe2000fffe03f */
[----:B------:R-:W-:Y:S02]  /*1870*/  WARPGROUP.DEPBAR.LE gsb0, 0x0 ;  /* 0x00008000000079c5 */ /* 0x000fe40000010000 */
[----:B------:R-:W-:-:S06]  /*1880*/  WARPGROUP.ARRIVE ;  /* 0x00000000000079c5 */ /* 0x000fcc0000000000 */
[----:B------:R-:W-:Y:S01]  /*1890*/  HGMMA.64x64x8.F32.TF32 R56, gdesc[UR8], R56, gsb0 ;  /* 0x04e00000083879f0 */ /* 0x000fe20008002838 */
[----:B------:R-:W-:Y:S01]  /*18a0*/  UMOV UR8, UR7 ;  /* 0x0000000700087c82 */ /* 0x000fe20008000000 */
[----:B------:R-:W-:Y:S01]  /*18b0*/  UMOV UR9, 0x40000040 ;  /* 0x4000004000097882 */ /* 0x000fe20000000000 */
[----:B------:R-:W-:Y:S02]  /*18c0*/  WARPGROUP.DEPBAR.LE gsb0, 0x0 ;  /* 0x00008000000079c5 */ /* 0x000fe40000010000 */
[----:B------:R-:W-:-:S06]  /*18d0*/  WARPGROUP.ARRIVE ;  /* 0x00000000000079c5 */ /* 0x000fcc0000000000 */
[----:B------:R-:W-:Y:S03]  /*18e0*/  HGMMA.64x64x8.F32.TF32 R24, gdesc[UR8], R24, gsb0 ;  /* 0x04e00000081879f0 */ /* 0x000fe60008002818 */
[----:B------:R-:W-:Y:S02]  /*18f0*/  WARPGROUP.DEPBAR.LE gsb0, 0x0 ;  /* 0x00008000000079c5 */ /* 0x000fe40000010000 */
[----:B------:R-:W-:Y:S05]  /*1900*/  @!P1 BRA `(.L_x_22) ;  /* 0x0000000400849947 */ /* 0x000fea0003800000 */
[----:B------:R-:W-:Y:S02]  /*1910*/  UIADD3 UR6, UR39, 0x1, URZ ;  /* 0x0000000127067890 */ /* 0x000fe4000fffe03f */
[----:B------:R-:W-:Y:S02]  /*1920*/  IMAD.U32 R3, RZ, RZ, UR39 ;  /* 0x00000027ff037e24 */ /* 0x000fe4000f8e00ff */
[----:B------:R-:W-:-:S04]  /*1930*/  UISETP.NE.AND UP0, UPT, UR6, 0x5, UPT ;  /* 0x000000050600788c */ /* 0x000fc8000bf05270 */
[----:B------:R-:W-:Y:S02]  /*1940*/  USEL UR7, URZ, 0x1, UP0 ;  /* 0x000000013f077887 */ /* 0x000fe40008000000 */
[----:B------:R-:W-:Y:S02]  /*1950*/  USEL UR6, UR6, URZ, UP0 ;  /* 0x0000003f06067287 */ /* 0x000fe40008000000 */
[----:B------:R-:W-:-:S06]  /*1960*/  ULOP3.LUT UR7, UR38, UR7, URZ, 0x3c, !UPT ;  /* 0x0000000726077292 */ /* 0x000fcc000f8e3c3f */
[----:B------:R-:W-:-:S07]  /*1970*/  IMAD.U32 R7, RZ, RZ, UR7 ;  /* 0x00000007ff077e24 */ /* 0x000fce000f8e00ff */
.L_x_29:
[----:B------:R-:W-:Y:S05]  /*1980*/  @!P0 BRA `(.L_x_23) ;  /* 0x0000000000048947 */ /* 0x000fea0003800000 */
[----:B------:R-:W-:Y:S01]  /*1990*/  BPT.TRAP 0x1 ;  /* 0x000000040000795c */ /* 0x000fe20000300000 */
.L_x_23:
[----:B------:R-:W2:Y:S01]  /*19a0*/  S2UR UR8, SR_CgaCtaId ;  /* 0x00000000000879c3 */ /* 0x000ea20000008800 */
[----:B------:R-:W-:Y:S01]  /*19b0*/  UMOV UR7, 0x400 ;  /* 0x0000040000077882 */ /* 0x000fe20000000000 */
[----:B01----:R-:W-:Y:S01]  /*19c0*/  IMAD.U32 R5, RZ, RZ, UR6 ;  /* 0x00000006ff057e24 */ /* 0x003fe2000f8e00ff */
[----:B------:R-:W-:Y:S01]  /*19d0*/  SHF.L.U32 R4, R7, 0x1f, RZ ;  /* 0x0000001f07047819 */ /* 0x000fe200000006ff */
[----:B--2---:R-:W-:-:S06]  /*19e0*/  ULEA UR7, UR8, UR7, 0x18 ;  /* 0x0000000708077291 */ /* 0x004fcc000f8ec03f */
[----:B------:R-:W-:-:S04]  /*19f0*/  IMAD.U32 R6, RZ, RZ, UR7 ;  /* 0x00000007ff067e24 */ /* 0x000fc8000f8e00ff */
[----:B------:R-:W-:-:S04]  /*1a00*/  IMAD R5, R5, 0x8, R6 ;  /* 0x0000000805057824 */ /* 0x000fc800078e0206 */
[----:B------:R0:W1:Y:S01]  /*1a10*/  SYNCS.PHASECHK.TRANS64.TRYWAIT P1, [R5+URZ], R4 ;  /* 0x00000004050075a7 */ /* 0x000062000802017f */
[----:B------:R-:W-:Y:S05]  /*1a20*/  @!P0 BRA `(.L_x_24) ;  /* 0x0000000000048947 */ /* 0x000fea0003800000 */
[----:B------:R-:W-:Y:S01]  /*1a30*/  BPT.TRAP 0x1 ;  /* 0x000000040000795c */ /* 0x000fe20000300000 */
.L_x_24:
[----:B-1----:R-:W-:Y:S05]  /*1a40*/  @P1 BRA `(.L_x_25) ;  /* 0x0000000000081947 */ /* 0x002fea0003800000 */
[----:B------:R-:W1:Y:S02]  /*1a50*/  SYNCS.PHASECHK.TRANS64.TRYWAIT P1, [R5+URZ], R4 ;  /* 0x00000004050075a7 */ /* 0x000e64000802017f */
[----:B-1----:R-:W-:Y:S05]  /*1a60*/  @!P1 BRA `(.L_x_26) ;  /* 0x0000006c00809947 */ /* 0x002fea0003800000 */
.L_x_25:
[----:B------:R-:W-:Y:S01]  /*1a70*/  ULEA UR7, UR6, UR5, 0x9 ;  /* 0x0000000506077291 */ /* 0x000fe2000f8e483f */
[----:B------:R-:W-:Y:S01]  /*1a80*/  WARPGROUP.ARRIVE ;  /* 0x00000000000079c5 */ /* 0x000fe20000000000 */
[----:B------:R-:W-:Y:S01]  /*1a90*/  ULEA UR12, UR6, UR4, 0xb ;  /* 0x00000004060c7291 */ /* 0x000fe2000f8e583f */
[----:B------:R-:W-:Y:S01]  /*1aa0*/  UMOV UR11, 0x40000040 ;  /* 0x40000040000b7882 */ /* 0x000fe20000000000 */
[----:B------:R-:W-:Y:S02]  /*1ab0*/  UMOV UR9, 0x40000040 ;  /* 0x4000004000097882 */ /* 0x000fe40000000000 */
[----:B------:R-:W-:Y:S01]  /*1ac0*/  UIADD3 UR13, UR12, 0x400, URZ ;  /* 0x000004000c0d7890 */ /* 0x000fe2000fffe03f */
[----:B------:R-:W-:Y:S02]  /*1ad0*/  UMOV UR10, UR7 ;  /* 0x00000007000a7c82 */ /* 0x000fe40008000000 */
[----:B------:R-:W-:Y:S02]  /*1ae0*/  UMOV UR8, UR12 ;  /* 0x0000000c00087c82 */ /* 0x000fe40008000000 */
[----:B------:R-:W-:Y:S01]  /*1af0*/  HGMMA.64x64x8.F32.TF32 R56, gdesc[UR8], R56, gsb0 ;  /* 0x04e00000083879f0 */ /* 0x000fe20008002838 */
[----:B------:R-:W-:Y:S01]  /*1b00*/  UMOV UR9, 0x40000040 ;  /* 0x4000004000097882 */ /* 0x000fe20000000000 */
[----:B------:R-:W-:Y:S01]  /*1b10*/  UMOV UR8, UR13 ;  /* 0x0000000d00087c82 */ /* 0x000fe20008000000 */
[----:B------:R-:W-:Y:S01]  /*1b20*/  UIADD3 UR13, UR12, 0x402, URZ ;  /* 0x000004020c0d7890 */ /* 0x000fe2000fffe03f */
[----:B------:R-:W-:-:S02]  /*1b30*/  WARPGROUP.DEPBAR.LE gsb0, 0x0 ;  /* 0x00008000000079c5 */ /* 0x000fc40000010000 */
        /* <DEDUP_REMOVED lines=42> */
[----:B------:R-:W-:Y:S01]  /*1de0*/  BPT.TRAP 0x1 ;  /* 0x000000040000795c */ /* 0x000fe20000300000 */
.L_x_27:
[----:B------:R-:W-:-:S13]  /*1df0*/  ISETP.NE.AND P1, PT, R104, RZ, PT ;  /* 0x000000ff6800720c */ /* 0x000fda0003f25270 */
[----:B01----:R-:W-:-:S04]  /*1e00*/  @P1 IMAD R4, R3, 0x8, R6 ;  /* 0x0000000803041824 */ /* 0x003fc800078e0206 */
[----:B------:R-:W-:-:S05]  /*1e10*/  @P1 VIADD R5, R4, 0x28 ;  /* 0x0000002804051836 */ /* 0x000fca0000000000 */
[----:B------:R-:W-:-:S04]  /*1e20*/  @P1 PRMT R5, R22, 0x654, R5 ;  /* 0x0000065416051816 */ /* 0x000fc80000000005 */
[----:B------:R0:W-:Y:S01]  /*1e30*/  @P1 SYNCS.ARRIVE.TRANS64.RED.A1T0 RZ, [R5+URZ], RZ ;  /* 0x000000ff05ff19a7 */ /* 0x0001e2000810043f */
[----:B------:R-:W-:-:S13]  /*1e40*/  ISETP.GT.U32.AND P1, PT, R19, 0x1, PT ;  /* 0x000000011300780c */ /* 0x000fda0003f24070 */
[----:B0-----:R-:W-:Y:S05]  /*1e50*/  @P1 BRA `(.L_x_28) ;  /* 0x0000000000041947 */ /* 0x001fea0003800000 */
[----:B------:R-:W-:Y:S01]  /*1e60*/  BPT.TRAP 0x1 ;  /* 0x000000040000795c */ /* 0x000fe20000300000 */
.L_x_28:
[----:B------:R-:W-:Y:S01]  /*1e70*/  UIADD3 UR6, UR6, 0x1, URZ ;  /* 0x0000000106067890 */ /* 0x000fe2000fffe03f */
[C---:B------:R-:W-:Y:S01]  /*1e80*/  ISETP.GT.AND P2, PT, R0.reuse, 0x1, PT ;  /* 0x000000010000780c */ /* 0x040fe20003f44270 */
[----:B------:R-:W-:Y:S02]  /*1e90*/  VIADD R3, R3, 0x1 ;  /* 0x0000000103037836 */ /* 0x000fe40000000000 */
[----:B------:R-:W-:Y:S01]  /*1ea0*/  UISETP.NE.AND UP0, UPT, UR6, 0x5, UPT ;  /* 0x000000050600788c */ /* 0x000fe2000bf05270 */
[----:B------:R-:W-:Y:S02]  /*1eb0*/  VIADD R0, R0, 0xffffffff ;  /* 0xffffffff00007836 */ /* 0x000fe40000000000 */
[C---:B------:R-:W-:Y:S01]  /*1ec0*/  ISETP.NE.AND P1, PT, R3.reuse, 0x5, PT ;  /* 0x000000050300780c */ /* 0x040fe20003f25270 */
[----:B------:R-:W-:Y:S02]  /*1ed0*/  USEL UR7, URZ, 0x1, UP0 ;  /* 0x000000013f077887 */ /* 0x000fe40008000000 */
[----:B------:R-:W-:Y:S01]  /*1ee0*/  USEL UR6, UR6, URZ, UP0 ;  /* 0x0000003f06067287 */ /* 0x000fe20008000000 */
[----:B------:R-:W-:-:S03]  /*1ef0*/  SEL R3, R3, RZ, P1 ;  /* 0x000000ff03037207 */ /* 0x000fc60000800000 */
[----:B------:R-:W-:Y:S01]  /*1f00*/  LOP3.LUT R7, R7, UR7, RZ, 0x3c, !PT ;  /* 0x0000000707077c12 */ /* 0x000fe2000f8e3cff */
[----:B------:R-:W-:Y:S07]  /*1f10*/  @P2 BRA `(.L_x_29) ;  /* 0xfffffff800982947 */ /* 0x000fee000383ffff */
.L_x_22:
[----:B------:R-:W2:Y:S02]  /*1f20*/  LDC R0, c[0x0][0x28c] ;  /* 0x0000a300ff007b82 */ /* 0x000ea40000000800 */
[----:B--2---:R-:W-:-:S13]  /*1f30*/  ISETP.GE.AND P1, PT, R0, 0x1, PT ;  /* 0x000000010000780c */ /* 0x004fda0003f26270 */
[----:B------:R-:W-:Y:S05]  /*1f40*/  @!P1 BRA `(.L_x_30) ;  /* 0x0000000000509947 */ /* 0x000fea0003800000 */
[----:B------:R-:W-:Y:S05]  /*1f50*/  @!P0 BRA `(.L_x_31) ;  /* 0x0000000000048947 */ /* 0x000fea0003800000 */
[----:B------:R-:W-:Y:S01]  /*1f60*/  BPT.TRAP 0x1 ;  /* 0x000000040000795c */ /* 0x000fe20000300000 */
.L_x_31:
[----:B------:R-:W-:Y:S01]  /*1f70*/  ISETP.NE.AND P1, PT, R104, RZ, PT ;  /* 0x000000ff6800720c */ /* 0x000fe20003f25270 */
[----:B------:R-:W-:Y:S01]  /*1f80*/  BSSY B0, `(.L_x_32) ;  /* 0x000000e000007945 */ /* 0x000fe20003800000 */
[----:B------:R-:W-:-:S11]  /*1f90*/  ISETP.GT.U32.AND P0, PT, R19, 0x1, PT ;  /* 0x000000011300780c */ /* 0x000fd60003f04070 */
[----:B------:R-:W-:Y:S05]  /*1fa0*/  @!P1 BRA `(.L_x_33) ;  /* 0x00000000002c9947 */ /* 0x000fea0003800000 */
[----:B------:R-:W-:-:S04]  /*1fb0*/  UISETP.LT.AND UP0, UPT, UR40, 0x1, UPT ;  /* 0x000000012800788c */ /* 0x000fc8000bf01270 */
[----:B------:R-:W-:-:S04]  /*1fc0*/  USEL UR6, UR40, 0x1, UP0 ;  /* 0x0000000128067887 */ /* 0x000fc80008000000 */
[----:B------:R-:W-:-:S04]  /*1fd0*/  UIADD3 UR6, UR39, UR40, -UR6 ;  /* 0x0000002827067290 */ /* 0x000fc8000fffe806 */
[----:B------:R-:W-:-:S04]  /*1fe0*/  UIMAD.WIDE.U32 UR4, UR6, -0x33333333, URZ ;  /* 0xcccccccd060478a5 */ /* 0x000fc8000f8e003f */
[----:B------:R-:W-:-:S04]  /*1ff0*/  USHF.R.U32.HI UR4, URZ, 0x2, UR5 ;  /* 0x000000023f047899 */ /* 0x000fc80008011605 */
[----:B------:R-:W-:-:S06]  /*2000*/  UIMAD UR6, UR4, -0x5, UR6 ;  /* 0xfffffffb040678a4 */ /* 0x000fcc000f8e0206 */
[----:B------:R-:W-:-:S04]  /*2010*/  IMAD.U32 R3, RZ, RZ, UR6 ;  /* 0x00000006ff037e24 */ /* 0x000fc8000f8e00ff */
[----:B------:R-:W-:-:S04]  /*2020*/  IMAD R0, R3, 0x8, R6 ;  /* 0x0000000803007824 */ /* 0x000fc800078e0206 */
[----:B------:R-:W-:-:S05]  /*2030*/  VIADD R3, R0, 0x28 ;  /* 0x0000002800037836 */ /* 0x000fca0000000000 */
[----:B------:R-:W-:-:S04]  /*2040*/  PRMT R3, R22, 0x654, R3 ;  /* 0x0000065416037816 */ /* 0x000fc80000000003 */
[----:B------:R2:W-:Y:S03]  /*2050*/  SYNCS.ARRIVE.TRANS64.RED.A1T0 RZ, [R3+URZ], RZ ;  /* 0x000000ff03ff79a7 */ /* 0x0005e6000810043f */
.L_x_33:
[----:B------:R-:W-:Y:S05]  /*2060*/  BSYNC B0 ;  /* 0x0000000000007941 */ /* 0x000fea0003800000 */
.L_x_32:
[----:B------:R-:W-:Y:S05]  /*2070*/  @P0 BRA `(.L_x_30) ;  /* 0x0000000000040947 */ /* 0x000fea0003800000 */
[----:B------:R-:W-:Y:S01]  /*2080*/  BPT.TRAP 0x1 ;  /* 0x000000040000795c */ /* 0x000fe20000300000 */
.L_x_30:
[----:B------:R-:W3:Y:S01]  /*2090*/  LDC R6, c[0x0][0x288] ;  /* 0x0000a200ff067b82 */ /* 0x000ee20000000800 */
[--C-:B------:R-:W-:Y:S01]  /*20a0*/  SHF.R.U32.HI R0, RZ, 0x2, R18.reuse ;  /* 0x00000002ff007819 */ /* 0x100fe20000011612 */
[----:B------:R-:W-:Y:S01]  /*20b0*/  IMAD.SHL.U32 R9, R90, 0x40, RZ ;  /* 0x000000405a097824 */ /* 0x000fe200078e00ff */
[----:B01----:R-:W-:Y:S01]  /*20c0*/  SHF.R.U32.HI R5, RZ, 0x7, R18 ;  /* 0x00000007ff057819 */ /* 0x003fe20000011612 */
[----:B------:R-:W-:Y:S01]  /*20d0*/  UIADD3 UR39, UR40, UR39, URZ ;  /* 0x0000002728277290 */ /* 0x000fe2000fffe03f */
[----:B--2---:R-:W-:Y:S01]  /*20e0*/  LOP3.LUT R3, R0, 0x7, RZ, 0xc0, !PT ;  /* 0x0000000700037812 */ /* 0x004fe200078ec0ff */
[C---:B------:R-:W-:Y:S01]  /*20f0*/  IMAD.SHL.U32 R90, R18.reuse, 0x2, RZ ;  /* 0x00000002125a7824 */ /* 0x040fe200078e00ff */
[----:B------:R-:W-:Y:S01]  /*2100*/  LOP3.LUT R0, R5, 0x1, RZ, 0xc0, !PT ;  /* 0x0000000105007812 */ /* 0x000fe200078ec0ff */
[----:B------:R-:W-:Y:S01]  /*2110*/  UISETP.GT.U32.AND UP0, UPT, UR39, 0x4, UPT ;  /* 0x000000042700788c */ /* 0x000fe2000bf04070 */
[C---:B------:R-:W-:Y:S01]  /*2120*/  LOP3.LUT R4, R18.reuse, 0x60, RZ, 0xc0, !PT ;  /* 0x0000006012047812 */ /* 0x040fe200078ec0ff */
[----:B------:R-:W-:Y:S01]  /*2130*/  ULDC UR7, c[0x0][0x284] ;  /* 0x0000a10000077ab9 */ /* 0x000fe20000000800 */
[----:B------:R-:W-:Y:S01]  /*2140*/  LOP3.LUT R5, R18, 0x3, RZ, 0xc0, !PT ;  /* 0x0000000312057812 */ /* 0x000fe200078ec0ff */
[----:B------:R-:W-:Y:S01]  /*2150*/  IMAD.SHL.U32 R8, R0, 0x40, RZ ;  /* 0x0000004000087824 */ /* 0x000fe200078e00ff */
[----:B------:R-:W-:Y:S01]  /*2160*/  SHF.R.U32.HI R4, RZ, 0x1, R4 ;  /* 0x00000001ff047819 */ /* 0x000fe20000011604 */
[----:B------:R-:W-:Y:S01]  /*2170*/  UISETP.LT.U32.AND UP0, UPT, UR40, 0x5, UP0 ;  /* 0x000000052800788c */ /* 0x000fe20008701070 */
[----:B------:R-:W-:Y:S01]  /*2180*/  SHF.R.S32.HI R21, RZ, 0x1f, R23 ;  /* 0x0000001fff157819 */ /* 0x000fe20000011417 */
[----:B------:R-:W-:Y:S01]  /*2190*/  UISETP.GE.U32.AND UP1, UPT, UR40, 0x5, UPT ;  /* 0x000000052800788c */ /* 0x000fe2000bf26070 */
[--C-:B------:R-:W-:Y:S01]  /*21a0*/  IADD3 R7, RZ, -R4, -R3.reuse ;  /* 0x80000004ff077210 */ /* 0x100fe20007ffe803 */
[----:B------:R-:W-:Y:S01]  /*21b0*/  ULDC.64 UR8, c[0x0][0x5d0] ;  /* 0x0001740000087ab9 */ /* 0x000fe20000000a00 */
[----:B------:R-:W-:Y:S01]  /*21c0*/  LOP3.LUT R3, R8, 0x40, R3, 0xe2, !PT ;  /* 0x0000004008037812 */ /* 0x000fe200078ee203 */
[----:B------:R-:W-:Y:S01]  /*21d0*/  UIMAD.WIDE.U32 UR4, UR39, -0x33333333, URZ ;  /* 0xcccccccd270478a5 */ /* 0x000fe2000f8e003f */
[C---:B------:R-:W-:Y:S01]  /*21e0*/  LOP3.LUT R90, R9.reuse, 0x6, R90, 0xf8, !PT ;  /* 0x00000006095a7812 */ /* 0x040fe200078ef85a */
[----:B------:R-:W-:Y:S01]  /*21f0*/  USEL UR6, URZ, 0x1, !UP0 ;  /* 0x000000013f067887 */ /* 0x000fe2000c000000 */
[C---:B------:R-:W-:Y:S01]  /*2200*/  IMAD.WIDE R14, R92.reuse, 0x100, RZ ;  /* 0x000001005c0e7825 */ /* 0x040fe200078e02ff */
[----:B---3--:R-:W-:Y:S01]  /*2210*/  ISETP.GE.AND P0, PT, R9, R6, PT ;  /* 0x000000060900720c */ /* 0x008fe20003f06270 */
[----:B------:R-:W-:Y:S01]  /*2220*/  USHF.R.U32.HI UR4, URZ, 0x2, UR5 ;  /* 0x000000023f047899 */ /* 0x000fe20008011605 */
[----:B------:R-:W-:Y:S01]  /*2230*/  SHF.R.S32.HI R91, RZ, 0x1f, R90 ;  /* 0x0000001fff5b7819 */ /* 0x000fe2000001145a */
[----:B------:R-:W-:Y:S01]  /*2240*/  IMAD R8, R5, -0x2, R6 ;  /* 0xfffffffe05087824 */ /* 0x000fe200078e0206 */
[----:B------:R-:W-:Y:S01]  /*2250*/  ULOP3.LUT UR38, UR38, UR6, URZ, 0x3c, !UPT ;  /* 0x0000000626267292 */ /* 0x000fe2000f8e3c3f */
[----:B------:R-:W-:Y:S01]  /*2260*/  IMAD.SHL.U32 R5, R92, 0x100, RZ ;  /* 0x000001005c057824 */ /* 0x000fe200078e00ff */
[----:B------:R-:W-:Y:S01]  /*2270*/  LOP3.LUT R115, R14, R3, R4, 0xfe, !PT ;  /* 0x000000030e737212 */ /* 0x000fe200078efe04 */
[----:B------:R-:W-:Y:S01]  /*2280*/  IMAD R6, R21, UR8, RZ ;  /* 0x0000000815067c24 */ /* 0x000fe2000f8e02ff */
[----:B------:R-:W-:Y:S01]  /*2290*/  UIMAD UR39, UR4, -0x5, UR39 ;  /* 0xfffffffb042778a4 */ /* 0x000fe2000f8e0227 */
[----:B------:R-:W-:Y:S01]  /*22a0*/  IMAD R0, R0, -0x40, R7 ;  /* 0xffffffc000007824 */ /* 0x000fe200078e0207 */
[----:B------:R-:W-:Y:S01]  /*22b0*/  ISETP.GE.OR P0, PT, R5, UR7, P0 ;  /* 0x0000000705007c0c */ /* 0x000fe20008706670 */
[C---:B------:R-:W-:Y:S01]  /*22c0*/  IMAD R11, R23.reuse, UR9, R6 ;  /* 0x00000009170b7c24 */ /* 0x040fe2000f8e0206 */
[----:B------:R-:W-:Y:S01]  /*22d0*/  @UP1 ULOP3.LUT UR38, UR38, 0x1, UR4, 0x78, !UPT ;  /* 0x0000000126261892 */ /* 0x000fe2000f8e7804 */
[----:B------:R-:W-:Y:S01]  /*22e0*/  IMAD.WIDE.U32 R6, R23, UR8, R90 ;  /* 0x0000000817067c25 */ /* 0x000fe2000f8e005a */
[----:B------:R-:W-:-:S03]  /*22f0*/  IADD3 R3, -R5, UR7, R0 ;  /* 0x0000000705037c10 */ /* 0x000fc6000fffe100 */
[----:B------:R-:W-:Y:S02]  /*2300*/  IMAD.IADD R7, R7, 0x1, R11 ;  /* 0x0000000107077824 */ /* 0x000fe400078e020b */
[----:B------:R-:W-:Y:S02]  /*2310*/  IMAD.IADD R4, R8, 0x1, -R9 ;  /* 0x0000000108047824 */ /* 0x000fe400078e0a09 */
[----:B------:R-:W-:Y:S02]  /*2320*/  IMAD.MOV.U32 R0, RZ, RZ, -0x1 ;  /* 0xffffffffff007424 */ /* 0x000fe400078e00ff */
[----:B------:R-:W-:Y:S05]  /*2330*/  @P0 BRA `(.L_x_34) ;  /* 0x0000004800080947 */ /* 0x000fea0003800000 */
[----:B------:R-:W0:Y:S01]  /*2340*/  LDC.64 R112, c[0x0][0x5c8] ;  /* 0x00017200ff707b82 */ /* 0x000e220000000a00 */
[----:B-----5:R-:W-:Y:S01]  /*2350*/  FSETP.NEU.AND P1, PT, R89, RZ, PT ;  /* 0x000000ff5900720b */ /* 0x020fe20003f2d000 */
[----:B------:R-:W-:Y:S01]  /*2360*/  BSSY B0, `(.L_x_34) ;  /* 0x000047f000007945 */ /* 0x000fe20003800000 */
[----:B------:R-:W-:-:S04]  /*2370*/  ISETP.GT.AND P5, PT, R4, RZ, PT ;  /* 0x000000ff0400720c */ /* 0x000fc80003fa4270 */
[----:B------:R-:W-:Y:S01]  /*2380*/  ISETP.GT.AND P0, PT, R3, RZ, P5 ;  /* 0x000000ff0300720c */ /* 0x000fe20002f04270 */
[-C--:B0-----:R-:W-:Y:S02]  /*2390*/  IMAD R8, R15, R112.reuse, RZ ;  /* 0x000000700f087224 */ /* 0x081fe400078e02ff */
[----:B------:R-:W-:-:S04]  /*23a0*/  IMAD.WIDE.U32 R12, R115, R112, R6 ;  /* 0x00000070730c7225 */ /* 0x000fc800078e0006 */
[----:B------:R-:W-:-:S04]  /*23b0*/  IMAD R5, R115, R113, R8 ;  /* 0x0000007173057224 */ /* 0x000fc800078e0208 */
[----:B------:R-:W-:Y:S01]  /*23c0*/  IMAD.IADD R11, R13, 0x1, R5 ;  /* 0x000000010d0b7824 */ /* 0x000fe200078e0205 */
[----:B------:R-:W-:Y:S06]  /*23d0*/  @!P1 BRA `(.L_x_35) ;  /* 0x00000030008c9947 */ /* 0x000fec0003800000 */
[----:B------:R-:W0:Y:S01]  /*23e0*/  LDC.64 R92, c[0x0][0x5b8] ;  /* 0x00016e00ff5c7b82 */ /* 0x000e220000000a00 */
[----:B------:R-:W-:-:S07]  /*23f0*/  ULDC.64 UR4, c[0x0][0x5c0] ;  /* 0x0001700000047ab9 */ /* 0x000fce0000000a00 */
[----:B------:R-:W1:Y:S08]  /*2400*/  LDC.64 R100, c[0x0][0x5b0] ;  /* 0x00016c00ff647b82 */ /* 0x000e700000000a00 */
[----:B------:R-:W2:Y:S01]  /*2410*/  LDC.64 R94, c[0x0][0x5a8] ;  /* 0x00016a00ff5e7b82 */ /* 0x000ea20000000a00 */
[-C--:B0-----:R-:W-:Y:S02]  /*2420*/  IMAD R6, R21, R92.reuse, RZ ;  /* 0x0000005c15067224 */ /* 0x081fe400078e02ff */
[----:B------:R-:W-:-:S04]  /*2430*/  IMAD.WIDE.U32 R98, R23, R92, R90 ;  /* 0x0000005c17627225 */ /* 0x000fc800078e005a */
[----:B------:R-:W-:Y:S02]  /*2440*/  IMAD R111, R23, R93, R6 ;  /* 0x0000005d176f7224 */ /* 0x000fe400078e0206 */
[-C--:B-1----:R-:W-:Y:S02]  /*2450*/  IMAD R6, R15, R100.reuse, RZ ;  /* 0x000000640f067224 */ /* 0x082fe400078e02ff */
[----:B------:R-:W-:Y:S02]  /*2460*/  IMAD.IADD R97, R99, 0x1, R111 ;  /* 0x0000000163617824 */ /* 0x000fe400078e026f */
[----:B------:R-:W-:Y:S02]  /*2470*/  IMAD.MOV.U32 R96, RZ, RZ, R98 ;  /* 0x000000ffff607224 */ /* 0x000fe400078e0062 */
[C---:B------:R-:W-:Y:S02]  /*2480*/  IMAD R21, R115.reuse, R101, R6 ;  /* 0x0000006573157224 */ /* 0x040fe400078e0206 */
[----:B------:R-:W-:-:S04]  /*2490*/  IMAD.WIDE.U32 R6, R115, R100, R96 ;  /* 0x0000006473067225 */ /* 0x000fc800078e0060 */
[----:B------:R-:W-:Y:S01]  /*24a0*/  IMAD.IADD R5, R7, 0x1, R21 ;  /* 0x0000000107057824 */ /* 0x000fe200078e0215 */
[----:B--2---:R-:W-:-:S04]  /*24b0*/  LEA R8, P1, R6, R94, 0x2 ;  /* 0x0000005e06087211 */ /* 0x004fc800078210ff */
[----:B------:R-:W-:-:S05]  /*24c0*/  LEA.HI.X R9, R6, R95, R5, 0x2, P1 ;  /* 0x0000005f06097211 */ /* 0x000fca00008f1405 */
[----:B------:R0:W2:Y:S01]  /*24d0*/  @P0 LDG.E.LTC128B R5, desc[UR36][R8.64] ;  /* 0x0000002408050981 */ /* 0x0000a2000c1e1920 */
[----:B------:R-:W-:Y:S01]  /*24e0*/  LEA R10, P1, R12, UR4, 0x2 ;  /* 0x000000040c0a7c11 */ /* 0x000fe2000f8210ff */
[----:B------:R-:W-:Y:S01]  /*24f0*/  IMAD.WIDE.U32 R6, R115, R100, R90 ;  /* 0x0000006473067225 */ /* 0x000fe200078e005a */
[----:B------:R-:W-:Y:S01]  /*2500*/  ISETP.GT.AND P3, PT, R4, 0x1, PT ;  /* 0x000000010400780c */ /* 0x000fe20003f64270 */
[----:B------:R-:W-:Y:S01]  /*2510*/  BSSY B1, `(.L_x_36) ;  /* 0x0000013000017945 */ /* 0x000fe20003800000 */
[----:B------:R-:W-:Y:S01]  /*2520*/  LEA.HI.X R11, R12, UR5, R11, 0x2, P1 ;  /* 0x000000050c0b7c11 */ /* 0x000fe200088f140b */
[----:B------:R-:W-:Y:S01]  /*2530*/  IMAD.IADD R7, R21, 0x1, R7 ;  /* 0x0000000115077824 */ /* 0x000fe200078e0207 */
[----:B------:R-:W-:Y:S01]  /*2540*/  ISETP.GT.AND P1, PT, R3, RZ, P3 ;  /* 0x000000ff0300720c */ /* 0x000fe20001f24270 */
[C---:B------:R-:W-:Y:S01]  /*2550*/  IMAD.SHL.U32 R102, R100.reuse, 0x8, RZ ;  /* 0x0000000864667824 */ /* 0x040fe200078e00ff */
[----:B------:R-:W-:Y:S01]  /*2560*/  SHF.L.U64.HI R103, R100, 0x3, R101 ;  /* 0x0000000364677819 */ /* 0x000fe20000010265 */
[----:B------:R-:W-:Y:S01]  /*2570*/  IMAD.WIDE.U32 R6, R23, R92, R6 ;  /* 0x0000005c17067225 */ /* 0x000fe200078e0006 */
[----:B------:R-:W-:-:S03]  /*2580*/  P2R R107, PR, RZ, 0x8 ;  /* 0x00000008ff6b7803 */ /* 0x000fc60000000000 */
[----:B------:R-:W-:Y:S01]  /*2590*/  IMAD.IADD R7, R111, 0x1, R7 ;  /* 0x000000016f077824 */ /* 0x000fe200078e0207 */
[----:B0-----:R-:W-:-:S04]  /*25a0*/  LEA R8, P2, R6, R94, 0x2 ;  /* 0x0000005e06087211 */ /* 0x001fc800078410ff */
[----:B------:R-:W-:Y:S02]  /*25b0*/  LEA.HI.X R9, R6, R95, R7, 0x2, P2 ;  /* 0x0000005f06097211 */ /* 0x000fe400010f1407 */
[----:B--2---:R-:W-:-:S05]  /*25c0*/  LOP3.LUT R20, R5, 0xffffe000, RZ, 0xc0, !PT ;  /* 0xffffe00005147812 */ /* 0x004fca00078ec0ff */
[----:B------:R-:W-:-:S04]  /*25d0*/  FMUL R13, R20, R89 ;  /* 0x00000059140d7220 */ /* 0x000fc80000400000 */
[----:B------:R-:W-:Y:S01]  /*25e0*/  FFMA R93, R56, R88, R13 ;  /* 0x00000058385d7223 */ /* 0x000fe2000000000d */
[----:B------:R-:W-:-:S04]  /*25f0*/  IMAD.WIDE.U32 R12, R115, R100, R102 ;  /* 0x00000064730c7225 */ /* 0x000fc800078e0066 */
[----:B------:R-:W-:-:S05]  /*2600*/  F2FP.TF32.F32.PACK_B R93, R93 ;  /* 0x0000005dff5d723e */ /* 0x000fca00024050ff */
[----:B------:R0:W-:Y:S01]  /*2610*/  @P0 STG.E desc[UR36][R10.64], R93 ;  /* 0x0000005d0a000986 */ /* 0x0001e2000c101924 */
[----:B------:R-:W-:Y:S05]  /*2620*/  @!P1 BRA `(.L_x_37) ;  /* 0x0000000000049947 */ /* 0x000fea0003800000 */
[----:B------:R1:W5:Y:S02]  /*2630*/  LDG.E.LTC128B R5, desc[UR36][R8.64+0x4] ;  /* 0x0000042408057981 */ /* 0x000364000c1e1920 */
.L_x_37:
[----:B------:R-:W-:Y:S05]  /*2640*/  BSYNC B1 ;  /* 0x0000000000017941 */ /* 0x000fea0003800000 */
.L_x_36:
[----:B-----5:R-:W-:Y:S01]  /*2650*/  LOP3.LUT R6, R5, 0xffffe000, RZ, 0xc0, !PT ;  /* 0xffffe00005067812 */ /* 0x020fe200078ec0ff */
[----:B------:R-:W-:Y:S01]  /*2660*/  IMAD.IADD R13, R21, 0x1, R13 ;  /* 0x00000001150d7824 */ /* 0x000fe200078e020d */
[----:B------:R-:W-:Y:S01]  /*2670*/  IADD3 R7, P2, R98, R12, RZ ;  /* 0x0000000c62077210 */ /* 0x000fe20007f5e0ff */
[----:B------:R-:W-:Y:S01]  /*2680*/  IMAD.MOV.U32 R106, RZ, RZ, R5 ;  /* 0x000000ffff6a7224 */ /* 0x000fe200078e0005 */
[----:B------:R-:W-:Y:S01]  /*2690*/  ISETP.GT.AND P0, PT, R3, 0x8, P5 ;  /* 0x000000080300780c */ /* 0x000fe20002f04270 */
[----:B------:R-:W-:Y:S02]  /*26a0*/  FMUL R6, R6, R89 ;  /* 0x0000005906067220 */ /* 0x000fe40000400000 */
[----:B------:R-:W-:Y:S02]  /*26b0*/  IMAD.X R20, R13, 0x1, R97, P2 ;  /* 0x000000010d147824 */ /* 0x000fe400010e0661 */
[----:B------:R-:W-:Y:S01]  /*26c0*/  FFMA R21, R57, R88, R6 ;  /* 0x0000005839157223 */ /* 0x000fe20000000006 */
[----:B------:R-:W-:-:S04]  /*26d0*/  LEA R6, P2, R7, R94, 0x2 ;  /* 0x0000005e07067211 */ /* 0x000fc800078410ff */
[----:B------:R-:W-:Y:S02]  /*26e0*/  F2FP.TF32.F32.PACK_B R21, R21 ;  /* 0x00000015ff15723e */ /* 0x000fe400024050ff */
[----:B------:R-:W-:-:S03]  /*26f0*/  LEA.HI.X R7, R7, R95, R20, 0x2, P2 ;  /* 0x0000005f07077211 */ /* 0x000fc600010f1414 */
[----:B------:R2:W-:Y:S04]  /*2700*/  @P1 STG.E desc[UR36][R10.64+0x4], R21 ;  /* 0x000004150a001986 */ /* 0x0005e8000c101924 */
[----:B------:R-:W3:Y:S01]  /*2710*/  @P0 LDG.E.LTC128B R106, desc[UR36][R6.64] ;  /* 0x00000024066a0981 */ /* 0x000ee2000c1e1920 */
[----:B------:R-:W-:Y:S01]  /*2720*/  IADD3 R56, P1, R90, R12, RZ ;  /* 0x0000000c5a387210 */ /* 0x000fe20007f3e0ff */
[C---:B------:R-:W-:Y:S01]  /*2730*/  IMAD.SHL.U32 R109, R112.reuse, 0x20, RZ ;  /* 0x00000020706d7824 */ /* 0x040fe200078e00ff */
[----:B------:R-:W-:Y:S01]  /*2740*/  BSSY B1, `(.L_x_38) ;  /* 0x0000012000017945 */ /* 0x000fe20003800000 */
[----:B0-----:R-:W-:Y:S02]  /*2750*/  IMAD.SHL.U32 R93, R112, 0x200, RZ ;  /* 0x00000200705d7824 */ /* 0x001fe400078e00ff */
[----:B------:R-:W-:Y:S01]  /*2760*/  IMAD.X R57, R91, 0x1, R13, P1 ;  /* 0x000000015b397824 */ /* 0x000fe200008e060d */
[----:B------:R-:W-:Y:S01]  /*2770*/  IADD3 R20, P2, R109, R10, RZ ;  /* 0x0000000a6d147210 */ /* 0x000fe20007f5e0ff */
[----:B------:R-:W-:-:S04]  /*2780*/  IMAD.WIDE.U32 R56, R23, R92, R56 ;  /* 0x0000005c17387225 */ /* 0x000fc800078e0038 */
[----:B------:R-:W-:Y:S01]  /*2790*/  IMAD.IADD R13, R111, 0x1, R57 ;  /* 0x000000016f0d7824 */ /* 0x000fe200078e0239 */
[----:B------:R-:W-:-:S05]  /*27a0*/  SHF.L.U64.HI R57, R112, 0x5, R113 ;  /* 0x0000000570397819 */ /* 0x000fca0000010271 */
[----:B--2---:R-:W-:Y:S01]  /*27b0*/  IMAD.X R21, R57, 0x1, R11, P2 ;  /* 0x0000000139157824 */ /* 0x004fe200010e060b */
[----:B---3--:R-:W-:-:S05]  /*27c0*/  LOP3.LUT R12, R106, 0xffffe000, RZ, 0xc0, !PT ;  /* 0xffffe0006a0c7812 */ /* 0x008fca00078ec0ff */
[----:B------:R-:W-:Y:S01]  /*27d0*/  FMUL R5, R12, R89 ;  /* 0x000000590c057220 */ /* 0x000fe20000400000 */
[----:B------:R-:W-:-:S03]  /*27e0*/  LEA R12, P1, R56, R94, 0x2 ;  /* 0x0000005e380c7211 */ /* 0x000fc600078210ff */
[----:B------:R-:W-:Y:S01]  /*27f0*/  FFMA R5, R58, R88, R5 ;  /* 0x000000583a057223 */ /* 0x000fe20000000005 */
[----:B------:R-:W-:Y:S02]  /*2800*/  LEA.HI.X R13, R56, R95, R13, 0x2, P1 ;  /* 0x0000005f380d7211 */ /* 0x000fe400008f140d */
[----:B------:R-:W-:Y:S02]  /*2810*/  ISETP.GT.AND P1, PT, R3, 0x8, P3 ;  /* 0x000000080300780c */ /* 0x000fe40001f24270 */
[----:B------:R-:W-:-:S05]  /*2820*/  F2FP.TF32.F32.PACK_B R5, R5 ;  /* 0x00000005ff05723e */ /* 0x000fca00024050ff */
[----:B------:R0:W-:Y:S06]  /*2830*/  @P0 STG.E desc[UR36][R20.64], R5 ;  /* 0x0000000514000986 */ /* 0x0001ec000c101924 */
[----:B------:R-:W-:Y:S05]  /*2840*/  @!P1 BRA `(.L_x_39) ;  /* 0x0000000000049947 */ /* 0x000fea0003800000 */
[----:B------:R2:W5:Y:S02]  /*2850*/  LDG.E.LTC128B R106, desc[UR36][R12.64+0x4] ;  /* 0x000004240c6a7981 */ /* 0x000564000c1e1920 */
.L_x_39:
[----:B------:R-:W-:Y:S05]  /*2860*/  BSYNC B1 ;  /* 0x0000000000017941 */ /* 0x000fea0003800000 */
.L_x_38:
[----:B-----5:R-:W-:Y:S01]  /*2870*/  LOP3.LUT R56, R106, 0xffffe000, RZ, 0xc0, !PT ;  /* 0xffffe0006a387812 */ /* 0x020fe200078ec0ff */
[----:B------:R-:W-:Y:S01]  /*2880*/  BSSY B1, `(.L_x_40) ;  /* 0x000000d000017945 */ /* 0x000fe20003800000 */
[----:B0-----:R-:W-:Y:S02]  /*2890*/  SHF.L.U64.HI R5, R112, 0x9, R113 ;  /* 0x0000000970057819 */ /* 0x001fe40000010271 */
[----:B------:R-:W-:Y:S01]  /*28a0*/  IADD3 R6, P0, P2, R93, R10, R109 ;  /* 0x0000000a5d067210 */ /* 0x000fe20007a1e06d */
[----:B------:R-:W-:Y:S01]  /*28b0*/  FMUL R56, R56, R89 ;  /* 0x0000005938387220 */ /* 0x000fe20000400000 */
[----:B------:R-:W-:Y:S02]  /*28c0*/  ISETP.GT.AND P3, PT, R4, 0x8, PT ;  /* 0x000000080400780c */ /* 0x000fe40003f64270 */
[----:B------:R-:W-:Y:S01]  /*28d0*/  IADD3.X R7, R5, R11, R57, P0, P2 ;  /* 0x0000000b05077210 */ /* 0x000fe200007e4439 */
[----:B------:R-:W-:Y:S01]  /*28e0*/  FFMA R59, R59, R88, R56 ;  /* 0x000000583b3b7223 */ /* 0x000fe20000000038 */
[----:B------:R-:W-:-:S02]  /*28f0*/  ISETP.GT.AND P0, PT, R3, RZ, P3 ;  /* 0x000000ff0300720c */ /* 0x000fc40001f04270 */
[----:B------:R-:W-:Y:S02]  /*2900*/  P2R R108, PR, RZ, 0x8 ;  /* 0x00000008ff6c7803 */ /* 0x000fe40000000000 */
[----:B------:R-:W-:-:S05]  /*2910*/  F2FP.TF32.F32.PACK_B R59, R59 ;  /* 0x0000003bff3b723e */ /* 0x000fca00024050ff */
[----:B------:R0:W-:Y:S04]  /*2920*/  @P1 STG.E desc[UR36][R20.64+0x4], R59 ;  /* 0x0000043b14001986 */ /* 0x0001e8000c101924 */
[----:B------:R-:W-:Y:S05]  /*2930*/  @!P0 BRA `(.L_x_41) ;  /* 0x0000000000048947 */ /* 0x000fea0003800000 */
[----:B------:R3:W5:Y:S02]  /*2940*/  LDG.E.LTC128B R106, desc[UR36][R8.64+0x20] ;  /* 0x00002024086a7981 */ /* 0x000764000c1e1920 */
.L_x_41:
[----:B------:R-:W-:Y:S05]  /*2950*/  BSYNC B1 ;  /* 0x0000000000017941 */ /* 0x000fea0003800000 */
.L_x_40:
[----:B-----5:R-:W-:Y:S01]  /*2960*/  LOP3.LUT R56, R106, 0xffffe000, RZ, 0xc0, !PT ;  /* 0xffffe0006a387812 */ /* 0x020fe200078ec0ff */
[----:B------:R-:W-:Y:S01]  /*2970*/  BSSY B1, `(.L_x_42) ;  /* 0x000000a000017945 */ /* 0x000fe20003800000 */
[----:B------:R-:W-:-:S03]  /*2980*/  ISETP.GT.AND P1, PT, R4, 0x9, PT ;  /* 0x000000090400780c */ /* 0x000fc60003f24270 */
[----:B------:R-:W-:Y:S01]  /*2990*/  FMUL R57, R56, R89 ;  /* 0x0000005938397220 */ /* 0x000fe20000400000 */
[----:B------:R-:W-:-:S03]  /*29a0*/  P2R R109, PR, RZ, 0x2 ;  /* 0x00000002ff6d7803 */ /* 0x000fc60000000000 */
[----:B------:R-:W-:-:S05]  /*29b0*/  FFMA R57, R60, R88, R57 ;  /* 0x000000583c397223 */ /* 0x000fca0000000039 */
[----:B------:R-:W-:-:S05]  /*29c0*/  F2FP.TF32.F32.PACK_B R57, R57 ;  /* 0x00000039ff39723e */ /* 0x000fca00024050ff */
[----:B------:R4:W-:Y:S01]  /*29d0*/  @P0 STG.E desc[UR36][R10.64+0x20], R57 ;  /* 0x000020390a000986 */ /* 0x0009e2000c101924 */
[----:B------:R-:W-:-:S13]  /*29e0*/  ISETP.GT.AND P0, PT, R3, RZ, P1 ;  /* 0x000000ff0300720c */ /* 0x000fda0000f04270 */
[----:B----4-:R-:W-:Y:S05]  /*29f0*/  @!P0 BRA `(.L_x_43) ;  /* 0x0000000000048947 */ /* 0x010fea0003800000 */
[----:B------:R4:W5:Y:S02]  /*2a00*/  LDG.E.LTC128B R106, desc[UR36][R8.64+0x24] ;  /* 0x00002424086a7981 */ /* 0x000964000c1e1920 */
.L_x_43:
[----:B------:R-:W-:Y:S05]  /*2a10*/  BSYNC B1 ;  /* 0x0000000000017941 */ /* 0x000fea0003800000 */
.L_x_42:
[----:B-----5:R-:W-:Y:S01]  /*2a20*/  LOP3.LUT R56, R106, 0xffffe000, RZ, 0xc0, !PT ;  /* 0xffffe0006a387812 */ /* 0x020fe200078ec0ff */
[----:B------:R-:W-:Y:S04]  /*2a30*/  BSSY B1, `(.L_x_44) ;  /* 0x0000008000017945 */ /* 0x000fe80003800000 */
[----:B------:R-:W-:-:S04]  /*2a40*/  FMUL R56, R56, R89 ;  /* 0x0000005938387220 */ /* 0x000fc80000400000 */
[----:B------:R-:W-:-:S05]  /*2a50*/  FFMA R61, R61, R88, R56 ;  /* 0x000000583d3d7223 */ /* 0x000fca0000000038 */
[----:B------:R-:W-:-:S05]  /*2a60*/  F2FP.TF32.F32.PACK_B R61, R61 ;  /* 0x0000003dff3d723e */ /* 0x000fca00024050ff */
[----:B------:R0:W-:Y:S01]  /*2a70*/  @P0 STG.E desc[UR36][R10.64+0x24], R61 ;  /* 0x0000243d0a000986 */ /* 0x0001e2000c101924 */
[----:B------:R-:W-:-:S13]  /*2a80*/  ISETP.GT.AND P0, PT, R3, 0x8, P3 ;  /* 0x000000080300780c */ /* 0x000fda0001f04270 */
[----:B0-----:R-:W-:Y:S05]  /*2a90*/  @!P0 BRA `(.L_x_45) ;  /* 0x0000000000048947 */ /* 0x001fea0003800000 */
[----:B------:R0:W5:Y:S02]  /*2aa0*/  LDG.E.LTC128B R106, desc[UR36][R12.64+0x20] ;  /* 0x000020240c6a7981 */ /* 0x000164000c1e1920 */
.L_x_45:
[----:B------:R-:W-:Y:S05]  /*2ab0*/  BSYNC B1 ;  /* 0x0000000000017941 */ /* 0x000fea0003800000 */
.L_x_44:
[----:B-----5:R-:W-:Y:S01]  /*2ac0*/  LOP3.LUT R14, R106, 0xffffe000, RZ, 0xc0, !PT ;  /* 0xffffe0006a0e7812 */ /* 0x020fe200078ec0ff */
[----:B------:R-:W-:Y:S04]  /*2ad0*/  BSSY B1, `(.L_x_46) ;  /* 0x000000a000017945 */ /* 0x000fe80003800000 */
[----:B------:R-:W-:-:S04]  /*2ae0*/  FMUL R57, R14, R89 ;  /* 0x000000590e397220 */ /* 0x000fc80000400000 */
[----:B------:R-:W-:-:S05]  /*2af0*/  FFMA R57, R62, R88, R57 ;  /* 0x000000583e397223 */ /* 0x000fca0000000039 */
[----:B------:R-:W-:-:S05]  /*2b00*/  F2FP.TF32.F32.PACK_B R57, R57 ;  /* 0x00000039ff39723e */ /* 0x000fca00024050ff */
[----:B------:R0:W-:Y:S01]  /*2b10*/  @P0 STG.E desc[UR36][R20.64+0x20], R57 ;  /* 0x0000203914000986 */ /* 0x0001e2000c101924 */
[----:B------:R-:W-:-:S05]  /*2b20*/  IADD3 R115, P0, R115, 0x80, RZ ;  /* 0x0000008073737810 */ /* 0x000fca0007f1e0ff */
[----:B------:R-:W-:Y:S01]  /*2b30*/  IMAD.X R15, RZ, RZ, R15, P0 ;  /* 0x000000ffff0f7224 */ /* 0x000fe200000e060f */
[----:B------:R-:W-:-:S13]  /*2b40*/  ISETP.GT.AND P0, PT, R3, 0x8, P1 ;  /* 0x000000080300780c */ /* 0x000fda0000f04270 */
[----:B0-----:R-:W-:Y:S05]  /*2b50*/  @!P0 BRA `(.L_x_47) ;  /* 0x0000000000048947 */ /* 0x001fea0003800000 */
[----:B------:R0:W5:Y:S02]  /*2b60*/  LDG.E.LTC128B R106, desc[UR36][R12.64+0x24] ;  /* 0x000024240c6a7981 */ /* 0x000164000c1e1920 */
.L_x_47:
[----:B------:R-:W-:Y:S05]  /*2b70*/  BSYNC B1 ;  /* 0x0000000000017941 */ /* 0x000fea0003800000 */
.L_x_46:
[----:B-----5:R-:W-:Y:S01]  /*2b80*/  LOP3.LUT R14, R106, 0xffffe000, RZ, 0xc0, !PT ;  /* 0xffffe0006a0e7812 */ /* 0x020fe200078ec0ff */
[-C--:B------:R-:W-:Y:S01]  /*2b90*/  IMAD R56, R15, R100.reuse, RZ ;  /* 0x000000640f387224 */ /* 0x080fe200078e02ff */
[----:B------:R-:W-:Y:S01]  /*2ba0*/  ISETP.GT.AND P2, PT, R4, 0x10, PT ;  /* 0x000000100400780c */ /* 0x000fe20003f44270 */
[----:B------:R-:W-:Y:S02]  /*2bb0*/  BSSY B1, `(.L_x_48) ;  /* 0x0000020000017945 */ /* 0x000fe40003800000 */
[----:B------:R-:W-:Y:S01]  /*2bc0*/  FMUL R14, R14, R89 ;  /* 0x000000590e0e7220 */ /* 0x000fe20000400000 */
[C---:B------:R-:W-:Y:S02]  /*2bd0*/  IMAD R101, R115.reuse, R101, R56 ;  /* 0x0000006573657224 */ /* 0x040fe400078e0238 */
[----:B------:R-:W-:-:S04]  /*2be0*/  IMAD.WIDE.U32 R56, R115, R100, R90 ;  /* 0x0000006473387225 */ /* 0x000fc800078e005a */
[----:B------:R-:W-:Y:S01]  /*2bf0*/  FFMA R61, R63, R88, R14 ;  /* 0x000000583f3d7223 */ /* 0x000fe2000000000e */
[----:B------:R-:W-:-:S04]  /*2c00*/  IMAD.WIDE.U32 R14, R115, R100, R96 ;  /* 0x00000064730e7225 */ /* 0x000fc800078e0060 */
[----:B------:R-:W-:Y:S01]  /*2c10*/  F2FP.TF32.F32.PACK_B R61, R61 ;  /* 0x0000003dff3d723e */ /* 0x000fe200024050ff */
[----:B------:R-:W-:Y:S02]  /*2c20*/  IMAD.IADD R57, R101, 0x1, R57 ;  /* 0x0000000165397824 */ /* 0x000fe400078e0239 */
[----:B------:R-:W-:Y:S02]  /*2c30*/  IMAD.IADD R15, R15, 0x1, R101 ;  /* 0x000000010f0f7824 */ /* 0x000fe400078e0265 */
[----:B------:R1:W-:Y:S01]  /*2c40*/  @P0 STG.E desc[UR36][R20.64+0x24], R61 ;  /* 0x0000243d14000986 */ /* 0x0003e2000c101924 */
[----:B------:R-:W-:Y:S01]  /*2c50*/  LEA R58, P0, R14, R94, 0x2 ;  /* 0x0000005e0e3a7211 */ /* 0x000fe200078010ff */
[----:B------:R-:W-:-:S03]  /*2c60*/  IMAD.WIDE.U32 R56, R23, R92, R56 ;  /* 0x0000005c17387225 */ /* 0x000fc600078e0038 */
[----:B------:R-:W-:Y:S01]  /*2c70*/  LEA.HI.X R59, R14, R95, R15, 0x2, P0 ;  /* 0x0000005f0e3b7211 */ /* 0x000fe200000f140f */
[----:B------:R-:W-:Y:S01]  /*2c80*/  IMAD.IADD R15, R111, 0x1, R57 ;  /* 0x000000016f0f7824 */ /* 0x000fe200078e0239 */
[----:B------:R-:W-:Y:S01]  /*2c90*/  LEA R14, P0, R56, R94, 0x2 ;  /* 0x0000005e380e7211 */ /* 0x000fe200078010ff */
[----:B------:R-:W-:-:S03]  /*2ca0*/  IMAD.WIDE.U32 R62, R115, R100, R102 ;  /* 0x00000064733e7225 */ /* 0x000fc600078e0066 */
[----:B------:R-:W-:Y:S01]  /*2cb0*/  LEA.HI.X R15, R56, R95, R15, 0x2, P0 ;  /* 0x0000005f380f7211 */ /* 0x000fe200000f140f */
[----:B------:R-:W-:Y:S01]  /*2cc0*/  IMAD.IADD R101, R101, 0x1, R63 ;  /* 0x0000000165657824 */ /* 0x000fe200078e023f */
[----:B------:R-:W-:-:S05]  /*2cd0*/  IADD3 R98, P0, R98, R62, RZ ;  /* 0x0000003e62627210 */ /* 0x000fca0007f1e0ff */
[----:B------:R-:W-:Y:S01]  /*2ce0*/  IMAD.X R96, R101, 0x1, R97, P0 ;  /* 0x0000000165607824 */ /* 0x000fe200000e0661 */
[----:B------:R-:W-:Y:S02]  /*2cf0*/  IADD3 R62, P0, R90, R62, RZ ;  /* 0x0000003e5a3e7210 */ /* 0x000fe40007f1e0ff */
[----:B------:R-:W-:-:S03]  /*2d00*/  P2R R90, PR, RZ, 0x4 ;  /* 0x00000004ff5a7803 */ /* 0x000fc60000000000 */
[----:B------:R-:W-:Y:S01]  /*2d10*/  IMAD.X R63, R91, 0x1, R101, P0 ;  /* 0x000000015b3f7824 */ /* 0x000fe200000e0665 */
[----:B------:R-:W-:Y:S01]  /*2d20*/  LEA R60, P0, R98, R94, 0x2 ;  /* 0x0000005e623c7211 */ /* 0x000fe200078010ff */
[----:B------:R-:W-:-:S03]  /*2d30*/  IMAD.WIDE.U32 R62, R23, R92, R62 ;  /* 0x0000005c173e7225 */ /* 0x000fc600078e003e */
[----:B-1----:R-:W-:Y:S01]  /*2d40*/  LEA.HI.X R61, R98, R95, R96, 0x2, P0 ;  /* 0x0000005f623d7211 */ /* 0x002fe200000f1460 */
[----:B------:R-:W-:Y:S01]  /*2d50*/  IMAD.IADD R23, R111, 0x1, R63 ;  /* 0x000000016f177824 */ /* 0x000fe200078e023f */
[----:B------:R-:W-:-:S04]  /*2d60*/  LEA R56, P0, R62, R94, 0x2 ;  /* 0x0000005e3e387211 */ /* 0x000fc800078010ff */
[----:B------:R-:W-:Y:S02]  /*2d70*/  LEA.HI.X R57, R62, R95, R23, 0x2, P0 ;  /* 0x0000005f3e397211 */ /* 0x000fe400000f1417 */
[----:B------:R-:W-:-:S13]  /*2d80*/  ISETP.GT.AND P0, PT, R3, RZ, P2 ;  /* 0x000000ff0300720c */ /* 0x000fda0001704270 */
[----:B------:R-:W-:Y:S05]  /*2d90*/  @!P0 BRA `(.L_x_49) ;  /* 0x0000000000048947 */ /* 0x000fea0003800000 */
[----:B------:R1:W5:Y:S02]  /*2da0*/  LDG.E.LTC128B R106, desc[UR36][R8.64+0x40] ;  /* 0x00004024086a7981 */ /* 0x000364000c1e1920 */
.L_x_49:
[----:B------:R-:W-:Y:S05]  /*2db0*/  BSYNC B1 ;  /* 0x0000000000017941 */ /* 0x000fea0003800000 */
.L_x_48:
        /* <DEDUP_REMOVED lines=9> */
[----:B0-----:R-:W-:Y:S05]  /*2e50*/  @!P0 BRA `(.L_x_51) ;  /* 0x0000000000048947 */ /* 0x001fea0003800000 */
[----:B------:R0:W5:Y:S02]  /*2e60*/  LDG.E.LTC128B R106, desc[UR36][R8.64+0x44] ;  /* 0x00004424086a7981 */ /* 0x000164000c1e1920 */
.L_x_51:
[----:B------:R-:W-:Y:S05]  /*2e70*/  BSYNC B1 ;  /* 0x0000000000017941 */ /* 0x000fea0003800000 */
.L_x_50:
        /* <DEDUP_REMOVED lines=9> */
.L_x_53:
[----:B------:R-:W-:Y:S05]  /*2f10*/  BSYNC B1 ;  /* 0x0000000000017941 */ /* 0x000fea0003800000 */
.L_x_52:
        /* <DEDUP_REMOVED lines=9> */
.L_x_55:
[----:B------:R-:W-:Y:S05]  /*2fb0*/  BSYNC B1 ;  /* 0x0000000000017941 */ /* 0x000fea0003800000 */
.L_x_54:
        /* <DEDUP_REMOVED lines=11> */
.L_x_57:
[----:B------:R-:W-:Y:S05]  /*3070*/  BSYNC B1 ;  /* 0x0000000000017941 */ /* 0x000fea0003800000 */
.L_x_56:
        /* <DEDUP_REMOVED lines=11> */
.L_x_59:
[----:B------:R-:W-:Y:S05]  /*3130*/  BSYNC B1 ;  /* 0x0000000000017941 */ /* 0x000fea0003800000 */
.L_x_58:
        /* <DEDUP_REMOVED lines=9> */
.L_x_61:
[----:B------:R-:W-:Y:S05]  /*31d0*/  BSYNC B1 ;  /* 0x0000000000017941 */ /* 0x000fea0003800000 */
.L_x_60:
        /* <DEDUP_REMOVED lines=9> */
.L_x_63:
[----:B------:R-:W-:Y:S05]  /*3270*/  BSYNC B1 ;  /* 0x0000000000017941 */ /* 0x000fea0003800000 */
.L_x_62:
        /* <DEDUP_REMOVED lines=11> */
.L_x_65:
[----:B------:R-:W-:Y:S05]  /*3330*/  BSYNC B1 ;  /* 0x0000000000017941 */ /* 0x000fea0003800000 */
.L_x_64:
        /* <DEDUP_REMOVED lines=11> */
.L_x_67:
[----:B------:R-:W-:Y:S05]  /*33f0*/  BSYNC B1 ;  /* 0x0000000000017941 */ /* 0x000fea0003800000 */
.L_x_66:
        /* <DEDUP_REMOVED lines=9> */
.L_x_69:
[----:B------:R-:W-:Y:S05]  /*3490*/  BSYNC B1 ;  /* 0x0000000000017941 */ /* 0x000fea0003800000 */
.L_x_68:
        /* <DEDUP_REMOVED lines=9> */
.L_x_71:
[----:B------:R-:W-:Y:S05]  /*3530*/  BSYNC B1 ;  /* 0x0000000000017941 */ /* 0x000fea0003800000 */
.L_x_70:
        /* <DEDUP_REMOVED lines=11> */
.L_x_73:
[----:B------:R-:W-:Y:S05]  /*35f0*/  BSYNC B1 ;  /* 0x0000000000017941 */ /* 0x000fea0003800000 */
.L_x_72:
[----:B-----5:R-:W-:Y:S01]  /*3600*/  LOP3.LUT R62, R106, 0xffffe000, RZ, 0xc0, !PT ;  /* 0xffffe0006a3e7812 */ /* 0x020fe200078ec0ff */
[----:B------:R-:W-:Y:S01]  /*3610*/  BSSY B1, `(.L_x_74) ;  /* 0x000000a000017945 */ /* 0x000fe20003800000 */
[----:B------:R-:W-:-:S03]  /*3620*/  ISETP.GT.AND P4, PT, R4, 0x29, PT ;  /* 0x000000290400780c */ /* 0x000fc60003f84270 */
[----:B------:R-:W-:-:S04]  /*3630*/  FMUL R23, R62, R89 ;  /* 0x000000593e177220 */ /* 0x000fc80000400000 */
[----:B------:R-:W-:-:S05]  /*3640*/  FFMA R23, R76, R88, R23 ;  /* 0x000000584c177223 */ /* 0x000fca0000000017 */
[----:B------:R-:W-:-:S05]  /*3650*/  F2FP.TF32.F32.PACK_B R23, R23 ;  /* 0x00000017ff17723e */ /* 0x000fca00024050ff */
[----:B------:R1:W-:Y:S01]  /*3660*/  @P0 STG.E desc[UR36][R10.64+0xa0], R23 ;  /* 0x0000a0170a000986 */ /* 0x0003e2000c101924 */
[----:B------:R-:W-:Y:S02]  /*3670*/  ISETP.GT.AND P0, PT, R3, RZ, P4 ;  /* 0x000000ff0300720c */ /* 0x000fe40002704270 */
[----:B-1----:R-:W-:-:S11]  /*3680*/  P2R R23, PR, RZ, 0x10 ;  /* 0x00000010ff177803 */ /* 0x002fd60000000000 */
[----:B------:R-:W-:Y:S05]  /*3690*/  @!P0 BRA `(.L_x_75) ;  /* 0x0000000000048947 */ /* 0x000fea0003800000 */
[----:B------:R1:W5:Y:S02]  /*36a0*/  LDG.E.LTC128B R106, desc[UR36][R8.64+0xa4] ;  /* 0x0000a424086a7981 */ /* 0x000364000c1e1920 */
.L_x_75:
[----:B------:R-:W-:Y:S05]  /*36b0*/  BSYNC B1 ;  /* 0x0000000000017941 */ /* 0x000fea0003800000 */
.L_x_74:
        /* <DEDUP_REMOVED lines=9> */
.L_x_77:
[----:B------:R-:W-:Y:S05]  /*3750*/  BSYNC B1 ;  /* 0x0000000000017941 */ /* 0x000fea0003800000 */
.L_x_76:
        /* <DEDUP_REMOVED lines=9> */
.L_x_79:
[----:B------:R-:W-:Y:S05]  /*37f0*/  BSYNC B1 ;  /* 0x0000000000017941 */ /* 0x000fea0003800000 */
.L_x_78:
[----:B-----5:R-:W-:Y:S01]  /*3800*/  LOP3.LUT R62, R106, 0xffffe000, RZ, 0xc0, !PT ;  /* 0xffffe0006a3e7812 */ /* 0x020fe200078ec0ff */
[----:B------:R-:W-:Y:S01]  /*3810*/  BSSY B1, `(.L_x_80) ;  /* 0x0000009000017945 */ /* 0x000fe20003800000 */
[----:B------:R-:W-:-:S03]  /*3820*/  ISETP.GT.AND P6, PT, R4, 0x30, PT ;  /* 0x000000300400780c */ /* 0x000fc60003fc4270 */
[----:B------:R-:W-:-:S04]  /*3830*/  FMUL R62, R62, R89 ;  /* 0x000000593e3e7220 */ /* 0x000fc80000400000 */
[----:B------:R-:W-:-:S05]  /*3840*/  FFMA R79, R79, R88, R62 ;  /* 0x000000584f4f7223 */ /* 0x000fca000000003e */
[----:B------:R-:W-:-:S05]  /*3850*/  F2FP.TF32.F32.PACK_B R79, R79 ;  /* 0x0000004fff4f723e */ /* 0x000fca00024050ff */
[----:B------:R0:W-:Y:S01]  /*3860*/  @P0 STG.E desc[UR36][R20.64+0xa4], R79 ;  /* 0x0000a44f14000986 */ /* 0x0001e2000c101924 */
[----:B------:R-:W-:-:S13]  /*3870*/  ISETP.GT.AND P0, PT, R3, RZ, P6 ;  /* 0x000000ff0300720c */ /* 0x000fda0003704270 */
[----:B0-----:R-:W-:Y:S05]  /*3880*/  @!P0 BRA `(.L_x_81) ;  /* 0x0000000000048947 */ /* 0x001fea0003800000 */
[----:B------:R0:W5:Y:S02]  /*3890*/  LDG.E.LTC128B R106, desc[UR36][R8.64+0xc0] ;  /* 0x0000c024086a7981 */ /* 0x000164000c1e1920 */
.L_x_81:
[----:B------:R-:W-:Y:S05]  /*38a0*/  BSYNC B1 ;  /* 0x0000000000017941 */ /* 0x000fea0003800000 */
.L_x_80:
        /* <DEDUP_REMOVED lines=10> */
.L_x_83:
[----:B------:R-:W-:Y:S05]  /*3950*/  BSYNC B1 ;  /* 0x0000000000017941 */ /* 0x000fea0003800000 */
.L_x_82:
        /* <DEDUP_REMOVED lines=9> */
.L_x_85:
[----:B------:R-:W-:Y:S05]  /*39f0*/  BSYNC B1 ;  /* 0x0000000000017941 */ /* 0x000fea0003800000 */
.L_x_84:
        /* <DEDUP_REMOVED lines=9> */
.L_x_87:
[----:B------:R-:W-:Y:S05]  /*3a90*/  BSYNC B1 ;  /* 0x0000000000017941 */ /* 0x000fea0003800000 */
.L_x_86:
        /* <DEDUP_REMOVED lines=10> */
.L_x_89:
[----:B------:R-:W-:Y:S05]  /*3b40*/  BSYNC B1 ;  /* 0x0000000000017941 */ /* 0x000fea0003800000 */
.L_x_88:
[----:B-----5:R-:W-:Y:S01]  /*3b50*/  LOP3.LUT R62, R106, 0xffffe000, RZ, 0xc0, !PT ;  /* 0xffffe0006a3e7812 */ /* 0x020fe200078ec0ff */
[----:B------:R-:W-:Y:S04]  /*3b60*/  BSSY B1, `(.L_x_90) ;  /* 0x000000f000017945 */ /* 0x000fe80003800000 */
[----:B------:R-:W-:-:S04]  /*3b70*/  FMUL R23, R62, R89 ;  /* 0x000000593e177220 */ /* 0x000fc80000400000 */
[----:B------:R-:W-:-:S05]  /*3b80*/  FFMA R23, R84, R88, R23 ;  /* 0x0000005854177223 */ /* 0x000fca0000000017 */
[----:B------:R-:W-:-:S05]  /*3b90*/  F2FP.TF32.F32.PACK_B R23, R23 ;  /* 0x00000017ff17723e */ /* 0x000fca00024050ff */
[----:B------:R0:W-:Y:S01]  /*3ba0*/  @P0 STG.E desc[UR36][R10.64+0xe0], R23 ;  /* 0x0000e0170a000986 */ /* 0x0001e2000c101924 */
[----:B------:R-:W-:-:S05]  /*3bb0*/  IADD3 R64, P0, R93, R20, RZ ;  /* 0x000000145d407210 */ /* 0x000fca0007f1e0ff */
[----:B------:R-:W-:Y:S01]  /*3bc0*/  IMAD.X R65, R5, 0x1, R21, P0 ;  /* 0x0000000105417824 */ /* 0x000fe200000e0615 */
[----:B------:R-:W-:-:S05]  /*3bd0*/  IADD3 R66, P0, R93, R20, RZ ;  /* 0x000000145d427210 */ /* 0x000fca0007f1e0ff */
[----:B------:R-:W-:Y:S01]  /*3be0*/  IMAD.X R67, R5, 0x1, R21, P0 ;  /* 0x0000000105437824 */ /* 0x000fe200000e0615 */
[----:B------:R-:W-:-:S05]  /*3bf0*/  IADD3 R62, P0, R93, R10, RZ ;  /* 0x0000000a5d3e7210 */ /* 0x000fca0007f1e0ff */
[----:B------:R-:W-:Y:S01]  /*3c00*/  IMAD.X R63, R5, 0x1, R11, P0 ;  /* 0x00000001053f7824 */ /* 0x000fe200000e060b */
[----:B------:R-:W-:-:S04]  /*3c10*/  ISETP.GT.AND P0, PT, R4, 0x39, PT ;  /* 0x000000390400780c */ /* 0x000fc80003f04270 */
[----:B------:R-:W-:-:S13]  /*3c20*/  ISETP.GT.AND P3, PT, R3, RZ, P0 ;  /* 0x000000ff0300720c */ /* 0x000fda0000764270 */
[----:B0-----:R-:W-:Y:S05]  /*3c30*/  @!P3 BRA `(.L_x_91) ;  /* 0x000000000004b947 */ /* 0x001fea0003800000 */
[----:B------:R0:W5:Y:S02]  /*3c40*/  LDG.E.LTC128B R106, desc[UR36][R8.64+0xe4] ;  /* 0x0000e424086a7981 */ /* 0x000164000c1e1920 */
.L_x_91:
[----:B------:R-:W-:Y:S05]  /*3c50*/  BSYNC B1 ;  /* 0x0000000000017941 */ /* 0x000fea0003800000 */
.L_x_90:
        /* <DEDUP_REMOVED lines=9> */
.L_x_93:
[----:B------:R-:W-:Y:S05]  /*3cf0*/  BSYNC B1 ;  /* 0x0000000000017941 */ /* 0x000fea0003800000 */
.L_x_92:
        /* <DEDUP_REMOVED lines=9> */
.L_x_95:
[----:B------:R-:W-:Y:S05]  /*3d90*/  BSYNC B1 ;  /* 0x0000000000017941 */ /* 0x000fea0003800000 */
.L_x_94:
[----:B-----5:R-:W-:-:S05]  /*3da0*/  LOP3.LUT R4, R106, 0xffffe000, RZ, 0xc0, !PT ;  /* 0xffffe0006a047812 */ /* 0x020fca00078ec0ff */
[----:B------:R-:W-:-:S04]  /*3db0*/  FMUL R4, R4, R89 ;  /* 0x0000005904047220 */ /* 0x000fc80000400000 */
[----:B------:R-:W-:-:S05]  /*3dc0*/  FFMA R87, R87, R88, R4 ;  /* 0x0000005857577223 */ /* 0x000fca0000000004 */
[----:B------:R-:W-:-:S05]  /*3dd0*/  F2FP.TF32.F32.PACK_B R87, R87 ;  /* 0x00000057ff57723e */ /* 0x000fca00024050ff */
[----:B------:R0:W-:Y:S01]  /*3de0*/  @P3 STG.E desc[UR36][R20.64+0xe4], R87 ;  /* 0x0000e45714003986 */ /* 0x0001e2000c101924 */
[----:B------:R-:W-:-:S13]  /*3df0*/  ISETP.GT.AND P3, PT, R3, 0x80, P5 ;  /* 0x000000800300780c */ /* 0x000fda0002f64270 */
[----:B------:R-:W2:Y:S01]  /*3e00*/  @P3 LDG.E.LTC128B R106, desc[UR36][R58.64] ;  /* 0x000000243a6a3981 */ /* 0x000ea2000c1e1920 */
[----:B------:R-:W-:Y:S01]  /*3e10*/  BSSY B1, `(.L_x_96) ;  /* 0x000000a000017945 */ /* 0x000fe20003800000 */
[----:B--2---:R-:W-:-:S05]  /*3e20*/  LOP3.LUT R4, R106, 0xffffe000, RZ, 0xc0, !PT ;  /* 0xffffe0006a047812 */ /* 0x004fca00078ec0ff */
[----:B------:R-:W-:-:S04]  /*3e30*/  FMUL R5, R4, R89 ;  /* 0x0000005904057220 */ /* 0x000fc80000400000 */
[----:B------:R-:W-:-:S05]  /*3e40*/  FFMA R5, R24, R88, R5 ;  /* 0x0000005818057223 */ /* 0x000fca0000000005 */
[----:B------:R-:W-:-:S05]  /*3e50*/  F2FP.TF32.F32.PACK_B R5, R5 ;  /* 0x00000005ff05723e */ /* 0x000fca00024050ff */
[----:B------:R0:W-:Y:S01]  /*3e60*/  @P3 STG.E desc[UR36][R62.64], R5 ;  /* 0x000000053e003986 */ /* 0x0001e2000c101924 */
[----:B------:R-:W-:-:S04]  /*3e70*/  ISETP.NE.AND P3, PT, R107, RZ, PT ;  /* 0x000000ff6b00720c */ /* 0x000fc80003f65270 */
[----:B------:R-:W-:-:S13]  /*3e80*/  ISETP.GT.AND P3, PT, R3, 0x80, P3 ;  /* 0x000000800300780c */ /* 0x000fda0001f64270 */
[----:B0-----:R-:W-:Y:S05]  /*3e90*/  @!P3 BRA `(.L_x_97) ;  /* 0x000000000004b947 */ /* 0x001fea0003800000 */
[----:B------:R0:W5:Y:S02]  /*3ea0*/  LDG.E.LTC128B R106, desc[UR36][R14.64+0x4] ;  /* 0x000004240e6a7981 */ /* 0x000164000c1e1920 */
.L_x_97:
[----:B------:R-:W-:Y:S05]  /*3eb0*/  BSYNC B1 ;  /* 0x0000000000017941 */ /* 0x000fea0003800000 */
.L_x_96:
[----:B-----5:R-:W-:Y:S01]  /*3ec0*/  LOP3.LUT R4, R106, 0xffffe000, RZ, 0xc0, !PT ;  /* 0xffffe0006a047812 */ /* 0x020fe200078ec0ff */
[----:B------:R-:W-:Y:S01]  /*3ed0*/  @P3 IMAD.MOV.U32 R5, RZ, RZ, R63 ;  /* 0x000000ffff053224 */ /* 0x000fe200078e003f */
[----:B------:R-:W-:Y:S01]  /*3ee0*/  ISETP.GT.AND P5, PT, R3, 0x88, P5 ;  /* 0x000000880300780c */ /* 0x000fe20002fa4270 */
[----:B------:R-:W-:Y:S02]  /*3ef0*/  BSSY B1, `(.L_x_98) ;  /* 0x0000008000017945 */ /* 0x000fe40003800000 */
[----:B------:R-:W-:-:S04]  /*3f00*/  FMUL R4, R4, R89 ;  /* 0x0000005904047220 */ /* 0x000fc80000400000 */
[----:B------:R-:W-:Y:S01]  /*3f10*/  FFMA R25, R25, R88, R4 ;  /* 0x0000005819197223 */ /* 0x000fe20000000004 */
[----:B------:R-:W-:-:S04]  /*3f20*/  @P3 IMAD.MOV.U32 R4, RZ, RZ, R62 ;  /* 0x000000ffff043224 */ /* 0x000fc800078e003e */
[----:B------:R-:W-:-:S05]  /*3f30*/  F2FP.TF32.F32.PACK_B R25, R25 ;  /* 0x00000019ff19723e */ /* 0x000fca00024050ff */
[----:B------:R2:W-:Y:S01]  /*3f40*/  @P3 STG.E desc[UR36][R4.64+0x4], R25 ;  /* 0x0000041904003986 */ /* 0x0005e2000c101924 */
[----:B------:R-:W-:Y:S05]  /*3f50*/  @!P5 BRA `(.L_x_99) ;  /* 0x000000000004d947 */ /* 0x000fea0003800000 */
[----:B------:R0:W5:Y:S02]  /*3f60*/  LDG.E.LTC128B R106, desc[UR36][R60.64] ;  /* 0x000000243c6a7981 */ /* 0x000164000c1e1920 */
.L_x_99:
[----:B------:R-:W-:Y:S05]  /*3f70*/  BSYNC B1 ;  /* 0x0000000000017941 */ /* 0x000fea0003800000 */
.L_x_98:
[----:B--2--5:R-:W-:Y:S01]  /*3f80*/  LOP3.LUT R4, R106, 0xffffe000, RZ, 0xc0, !PT ;  /* 0xffffe0006a047812 */ /* 0x024fe200078ec0ff */
[----:B------:R-:W-:Y:S01]  /*3f90*/  BSSY B1, `(.L_x_100) ;  /* 0x0000009000017945 */ /* 0x000fe20003800000 */
[----:B------:R-:W-:-:S03]  /*3fa0*/  ISETP.NE.AND P3, PT, R107, RZ, PT ;  /* 0x000000ff6b00720c */ /* 0x000fc60003f65270 */
[----:B------:R-:W-:Y:S01]  /*3fb0*/  FMUL R5, R4, R89 ;  /* 0x0000005904057220 */ /* 0x000fe20000400000 */
[----:B------:R-:W-:-:S03]  /*3fc0*/  ISETP.GT.AND P3, PT, R3, 0x88, P3 ;  /* 0x000000880300780c */ /* 0x000fc60001f64270 */
[----:B------:R-:W-:-:S05]  /*3fd0*/  FFMA R5, R26, R88, R5 ;  /* 0x000000581a057223 */ /* 0x000fca0000000005 */
[----:B------:R-:W-:-:S05]  /*3fe0*/  F2FP.TF32.F32.PACK_B R5, R5 ;  /* 0x00000005ff05723e */ /* 0x000fca00024050ff */
[----:B------:R2:W-:Y:S01]  /*3ff0*/  @P5 STG.E desc[UR36][R64.64], R5 ;  /* 0x0000000540005986 */ /* 0x0005e2000c101924 */
[----:B------:R-:W-:Y:S05]  /*4000*/  @!P3 BRA `(.L_x_101) ;  /* 0x000000000004b947 */ /* 0x000fea0003800000 */
[----:B------:R0:W5:Y:S02]  /*4010*/  LDG.E.LTC128B R106, desc[UR36][R56.64+0x4] ;  /* 0x00000424386a7981 */ /* 0x000164000c1e1920 */
.L_x_101:
[----:B------:R-:W-:Y:S05]  /*4020*/  BSYNC B1 ;  /* 0x0000000000017941 */ /* 0x000fea0003800000 */
.L_x_100:
[----:B-----5:R-:W-:Y:S01]  /*4030*/  LOP3.LUT R4, R106, 0xffffe000, RZ, 0xc0, !PT ;  /* 0xffffe0006a047812 */ /* 0x020fe200078ec0ff */
[----:B------:R-:W-:Y:S01]  /*4040*/  BSSY B1, `(.L_x_102) ;  /* 0x0000009000017945 */ /* 0x000fe20003800000 */
[----:B------:R-:W-:-:S03]  /*4050*/  ISETP.NE.AND P5, PT, R108, RZ, PT ;  /* 0x000000ff6c00720c */ /* 0x000fc60003fa5270 */
[----:B------:R-:W-:-:S04]  /*4060*/  FMUL R4, R4, R89 ;  /* 0x0000005904047220 */ /* 0x000fc80000400000 */
[----:B------:R-:W-:-:S05]  /*4070*/  FFMA R27, R27, R88, R4 ;  /* 0x000000581b1b7223 */ /* 0x000fca0000000004 */
[----:B------:R-:W-:-:S05]  /*4080*/  F2FP.TF32.F32.PACK_B R27, R27 ;  /* 0x0000001bff1b723e */ /* 0x000fca00024050ff */
[----:B------:R0:W-:Y:S01]  /*4090*/  @P3 STG.E desc[UR36][R66.64+0x4], R27 ;  /* 0x0000041b42003986 */ /* 0x0001e2000c101924 */
[----:B------:R-:W-:-:S13]  /*40a0*/  ISETP.GT.AND P3, PT, R3, 0x80, P5 ;  /* 0x000000800300780c */ /* 0x000fda0002f64270 */
[----:B0-----:R-:W-:Y:S05]  /*40b0*/  @!P3 BRA `(.L_x_103) ;  /* 0x000000000004b947 */ /* 0x001fea0003800000 */
[----:B------:R0:W5:Y:S02]  /*40c0*/  LDG.E.LTC128B R106, desc[UR36][R14.64+0x20] ;  /* 0x000020240e6a7981 */ /* 0x000164000c1e1920 */
.L_x_103:
[----:B------:R-:W-:Y:S05]  /*40d0*/  BSYNC B1 ;  /* 0x0000000000017941 */ /* 0x000fea0003800000 */
.L_x_102:
[----:B-----5:R-:W-:Y:S01]  /*40e0*/  LOP3.LUT R4, R106, 0xffffe000, RZ, 0xc0, !PT ;  /* 0xffffe0006a047812 */ /* 0x020fe200078ec0ff */
[----:B------:R-:W-:Y:S01]  /*40f0*/  BSSY B1, `(.L_x_104) ;  /* 0x000000b000017945 */ /* 0x000fe20003800000 */
[----:B------:R-:W-:-:S03]  /*4100*/  ISETP.NE.AND P5, PT, R109, RZ, PT ;  /* 0x000000ff6d00720c */ /* 0x000fc60003fa5270 */
[----:B--2---:R-:W-:Y:S01]  /*4110*/  FMUL R5, R4, R89 ;  /* 0x0000005904057220 */ /* 0x004fe20000400000 */
[----:B------:R-:W-:-:S03]  /*4120*/  @P3 IMAD.MOV.U32 R4, RZ, RZ, R62 ;  /* 0x000000ffff043224 */ /* 0x000fc600078e003e */
[----:B-1-34-:R-:W-:Y:S01]  /*4130*/  FFMA R9, R28, R88, R5 ;  /* 0x000000581c097223 */ /* 0x01afe20000000005 */
[----:B------:R-:W-:-:S04]  /*4140*/  @P3 IMAD.MOV.U32 R5, RZ, RZ, R63 ;  /* 0x000000ffff053224 */ /* 0x000fc800078e003f */
[----:B------:R-:W-:-:S05]  /*4150*/  F2FP.TF32.F32.PACK_B R9, R9 ;  /* 0x00000009ff09723e */ /* 0x000fca00024050ff */
[----:B------:R1:W-:Y:S01]  /*4160*/  @P3 STG.E desc[UR36][R4.64+0x20], R9 ;  /* 0x0000200904003986 */ /* 0x0003e2000c101924 */
[----:B------:R-:W-:-:S13]  /*4170*/  ISETP.GT.AND P3, PT, R3, 0x80, P5 ;  /* 0x000000800300780c */ /* 0x000fda0002f64270 */
[----:B-1----:R-:W-:Y:S05]  /*4180*/  @!P3 BRA `(.L_x_105) ;  /* 0x000000000004b947 */ /* 0x002fea0003800000 */
[----:B------:R1:W5:Y:S02]  /*4190*/  LDG.E.LTC128B R106, desc[UR36][R14.64+0x24] ;  /* 0x000024240e6a7981 */ /* 0x000364000c1e1920 */
.L_x_105:
[----:B------:R-:W-:Y:S05]  /*41a0*/  BSYNC B1 ;  /* 0x0000000000017941 */ /* 0x000fea0003800000 */
.L_x_104:
[----:B-----5:R-:W-:Y:S01]  /*41b0*/  LOP3.LUT R4, R106, 0xffffe000, RZ, 0xc0, !PT ;  /* 0xffffe0006a047812 */ /* 0x020fe200078ec0ff */
[----:B------:R-:W-:Y:S01]  /*41c0*/  @P3 IMAD.MOV.U32 R5, RZ, RZ, R63 ;  /* 0x000000ffff053224 */ /* 0x000fe200078e003f */
[----:B------:R-:W-:Y:S03]  /*41d0*/  BSSY B1, `(.L_x_106) ;  /* 0x000000a000017945 */ /* 0x000fe60003800000 */
[----:B------:R-:W-:-:S04]  /*41e0*/  FMUL R4, R4, R89 ;  /* 0x0000005904047220 */ /* 0x000fc80000400000 */
[----:B------:R-:W-:Y:S01]  /*41f0*/  FFMA R29, R29, R88, R4 ;  /* 0x000000581d1d7223 */ /* 0x000fe20000000004 */
[----:B------:R-:W-:-:S04]  /*4200*/  @P3 IMAD.MOV.U32 R4, RZ, RZ, R62 ;  /* 0x000000ffff043224 */ /* 0x000fc800078e003e */
[----:B------:R-:W-:-:S05]  /*4210*/  F2FP.TF32.F32.PACK_B R29, R29 ;  /* 0x0000001dff1d723e */ /* 0x000fca00024050ff */
[----:B------:R2:W-:Y:S01]  /*4220*/  @P3 STG.E desc[UR36][R4.64+0x24], R29 ;  /* 0x0000241d04003986 */ /* 0x0005e2000c101924 */
[----:B------:R-:W-:-:S04]  /*4230*/  ISETP.NE.AND P3, PT, R108, RZ, PT ;  /* 0x000000ff6c00720c */ /* 0x000fc80003f65270 */
[----:B------:R-:W-:-:S13]  /*4240*/  ISETP.GT.AND P3, PT, R3, 0x88, P3 ;  /* 0x000000880300780c */ /* 0x000fda0001f64270 */
[----:B--2---:R-:W-:Y:S05]  /*4250*/  @!P3 BRA `(.L_x_107) ;  /* 0x000000000004b947 */ /* 0x004fea0003800000 */
[----:B------:R2:W5:Y:S02]  /*4260*/  LDG.E.LTC128B R106, desc[UR36][R56.64+0x20] ;  /* 0x00002024386a7981 */ /* 0x000564000c1e1920 */
.L_x_107:
[----:B------:R-:W-:Y:S05]  /*4270*/  BSYNC B1 ;  /* 0x0000000000017941 */ /* 0x000fea0003800000 */
.L_x_106:
[----:B-----5:R-:W-:Y:S01]  /*4280*/  LOP3.LUT R4, R106, 0xffffe000, RZ, 0xc0, !PT ;  /* 0xffffe0006a047812 */ /* 0x020fe200078ec0ff */
[----:B------:R-:W-:Y:S04]  /*4290*/  BSSY B1, `(.L_x_108) ;  /* 0x0000008000017945 */ /* 0x000fe80003800000 */
[----:B------:R-:W-:-:S04]  /*42a0*/  FMUL R5, R4, R89 ;  /* 0x0000005904057220 */ /* 0x000fc80000400000 */
[----:B------:R-:W-:-:S05]  /*42b0*/  FFMA R5, R30, R88, R5 ;  /* 0x000000581e057223 */ /* 0x000fca0000000005 */
[----:B------:R-:W-:-:S05]  /*42c0*/  F2FP.TF32.F32.PACK_B R5, R5 ;  /* 0x00000005ff05723e */ /* 0x000fca00024050ff */
[----:B------:R3:W-:Y:S01]  /*42d0*/  @P3 STG.E desc[UR36][R6.64+0x20], R5 ;  /* 0x0000200506003986 */ /* 0x0007e2000c101924 */
[----:B------:R-:W-:-:S13]  /*42e0*/  ISETP.GT.AND P3, PT, R3, 0x88, P5 ;  /* 0x000000880300780c */ /* 0x000fda0002f64270 */
[----:B---3--:R-:W-:Y:S05]  /*42f0*/  @!P3 BRA `(.L_x_109) ;  /* 0x000000000004b947 */ /* 0x008fea0003800000 */
[----:B------:R3:W5:Y:S02]  /*4300*/  LDG.E.LTC128B R106, desc[UR36][R56.64+0x24] ;  /* 0x00002424386a7981 */ /* 0x000764000c1e1920 */
.L_x_109:
[----:B------:R-:W-:Y:S05]  /*4310*/  BSYNC B1 ;  /* 0x0000000000017941 */ /* 0x000fea0003800000 */
.L_x_108:
[----:B-----5:R-:W-:Y:S01]  /*4320*/  LOP3.LUT R4, R106, 0xffffe000, RZ, 0xc0, !PT ;  /* 0xffffe0006a047812 */ /* 0x020fe200078ec0ff */
[----:B------:R-:W-:Y:S01]  /*4330*/  @P3 IMAD.MOV.U32 R5, RZ, RZ, R7 ;  /* 0x000000ffff053224 */ /* 0x000fe200078e0007 */
[----:B------:R-:W-:Y:S01]  /*4340*/  ISETP.NE.AND P5, PT, R90, RZ, PT ;  /* 0x000000ff5a00720c */ /* 0x000fe20003fa5270 */
[----:B------:R-:W-:Y:S02]  /*4350*/  BSSY B1, `(.L_x_110) ;  /* 0x0000009000017945 */ /* 0x000fe40003800000 */
[----:B------:R-:W-:-:S04]  /*4360*/  FMUL R4, R4, R89 ;  /* 0x0000005904047220 */ /* 0x000fc80000400000 */
[----:B------:R-:W-:Y:S01]  /*4370*/  FFMA R31, R31, R88, R4 ;  /* 0x000000581f1f7223 */ /* 0x000fe20000000004 */
[----:B------:R-:W-:-:S04]  /*4380*/  @P3 IMAD.MOV.U32 R4, RZ, RZ, R6 ;  /* 0x000000ffff043224 */ /* 0x000fc800078e0006 */
[----:B------:R-:W-:-:S05]  /*4390*/  F2FP.TF32.F32.PACK_B R31, R31 ;  /* 0x0000001fff1f723e */ /* 0x000fca00024050ff */
[----:B------:R4:W-:Y:S01]  /*43a0*/  @P3 STG.E desc[UR36][R4.64+0x24], R31 ;  /* 0x0000241f04003986 */ /* 0x0009e2000c101924 */
[----:B------:R-:W-:-:S13]  /*43b0*/  ISETP.GT.AND P3, PT, R3, 0x80, P5 ;  /* 0x000000800300780c */ /* 0x000fda0002f64270 */
[----:B----4-:R-:W-:Y:S05]  /*43c0*/  @!P3 BRA `(.L_x_111) ;  /* 0x000000000004b947 */ /* 0x010fea0003800000 */
[----:B------:R4:W5:Y:S02]  /*43d0*/  LDG.E.LTC128B R106, desc[UR36][R14.64+0x40] ;  /* 0x000040240e6a7981 */ /* 0x000964000c1e1920 */
.L_x_111:
[----:B------:R-:W-:Y:S05]  /*43e0*/  BSYNC B1 ;  /* 0x0000000000017941 */ /* 0x000fea0003800000 */
.L_x_110:
[----:B-----5:R-:W-:Y:S01]  /*43f0*/  LOP3.LUT R4, R106, 0xffffe000, RZ, 0xc0, !PT ;  /* 0xffffe0006a047812 */ /* 0x020fe200078ec0ff */
[----:B------:R-:W-:Y:S01]  /*4400*/  BSSY B1, `(.L_x_112) ;  /* 0x000000b000017945 */ /* 0x000fe20003800000 */
[----:B------:R-:W-:-:S03]  /*4410*/  ISETP.NE.AND P5, PT, R92, RZ, PT ;  /* 0x000000ff5c00720c */ /* 0x000fc60003fa5270 */
[----:B------:R-:W-:Y:S01]  /*4420*/  FMUL R5, R4, R89 ;  /* 0x0000005904057220 */ /* 0x000fe20000400000 */
[----:B------:R-:W-:-:S03]  /*4430*/  @P3 IMAD.MOV.U32 R4, RZ, RZ, R62 ;  /* 0x000000ffff043224 */ /* 0x000fc600078e003e */
[----:B------:R-:W-:Y:S01]  /*4440*/  FFMA R9, R32, R88, R5 ;  /* 0x0000005820097223 */ /* 0x000fe20000000005 */
[----:B------:R-:W-:-:S04]  /*4450*/  @P3 IMAD.MOV.U32 R5, RZ, RZ, R63 ;  /* 0x000000ffff053224 */ /* 0x000fc800078e003f */
[----:B------:R-:W-:-:S05]  /*4460*/  F2FP.TF32.F32.PACK_B R9, R9 ;  /* 0x00000009ff09723e */ /* 0x000fca00024050ff */
[----:B------:R0:W-:Y:S01]  /*4470*/  @P3 STG.E desc[UR36][R4.64+0x40], R9 ;  /* 0x0000400904003986 */ /* 0x0001e2000c101924 */
[----:B------:R-:W-:-:S13]  /*4480*/  ISETP.GT.AND P3, PT, R3, 0x80, P5 ;  /* 0x000000800300780c */ /* 0x000fda0002f64270 */
[----:B0-----:R-:W-:Y:S05]  /*4490*/  @!P3 BRA `(.L_x_113) ;  /* 0x000000000004b947 */ /* 0x001fea0003800000 */
[----:B------:R0:W5:Y:S02]  /*44a0*/  LDG.E.LTC128B R106, desc[UR36][R14.64+0x44] ;  /* 0x000044240e6a7981 */ /* 0x000164000c1e1920 */
.L_x_113:
[----:B------:R-:W-:Y:S05]  /*44b0*/  BSYNC B1 ;  /* 0x0000000000017941 */ /* 0x000fea0003800000 */
.L_x_112:
        /* <DEDUP_REMOVED lines=10> */
[----:B0-----:R-:W-:Y:S05]  /*4560*/  @!P3 BRA `(.L_x_115) ;  /* 0x000000000004b947 */ /* 0x001fea0003800000 */
[----:B------:R0:W5:Y:S02]  /*4570*/  LDG.E.LTC128B R106, desc[UR36][R56.64+0x40] ;  /* 0x00004024386a7981 */ /* 0x000164000c1e1920 */
.L_x_115:
[----:B------:R-:W-:Y:S05]  /*4580*/  BSYNC B1 ;  /* 0x0000000000017941 */ /* 0x000fea0003800000 */
.L_x_114:
[----:B-----5:R-:W-:Y:S01]  /*4590*/  LOP3.LUT R4, R106, 0xffffe000, RZ, 0xc0, !PT ;  /* 0xffffe0006a047812 */ /* 0x020fe200078ec0ff */
[----:B------:R-:W-:Y:S04]  /*45a0*/  BSSY B1, `(.L_x_116) ;  /* 0x000000a000017945 */ /* 0x000fe80003800000 */
        /* <DEDUP_REMOVED lines=9> */
.L_x_117:
[----:B------:R-:W-:Y:S05]  /*4640*/  BSYNC B1 ;  /* 0x0000000000017941 */ /* 0x000fea0003800000 */
.L_x_116:
        /* <DEDUP_REMOVED lines=10> */
[----:B0-----:R-:W-:Y:S05]  /*46f0*/  @!P3 BRA `(.L_x_119) ;  /* 0x000000000004b947 */ /* 0x001fea0003800000 */
[----:B------:R0:W5:Y:S02]  /*4700*/  LDG.E.LTC128B R106, desc[UR36][R14.64+0x60] ;  /* 0x000060240e6a7981 */ /* 0x000164000c1e1920 */
.L_x_119:
[----:B------:R-:W-:Y:S05]  /*4710*/  BSYNC B1 ;  /* 0x0000000000017941 */ /* 0x000fea0003800000 */
.L_x_118:
        /* <DEDUP_REMOVED lines=12> */
.L_x_121:
[----:B------:R-:W-:Y:S05]  /*47e0*/  BSYNC B1 ;  /* 0x0000000000017941 */ /* 0x000fea0003800000 */
.L_x_120:
        /* <DEDUP_REMOVED lines=12> */
.L_x_123:
[----:B------:R-:W-:Y:S05]  /*48b0*/  BSYNC B1 ;  /* 0x0000000000017941 */ /* 0x000fea0003800000 */
.L_x_122:
        /* <DEDUP_REMOVED lines=11> */
.L_x_125:
[----:B------:R-:W-:Y:S05]  /*4970*/  BSYNC B1 ;  /* 0x0000000000017941 */ /* 0x000fea0003800000 */
.L_x_124:
        /* <DEDUP_REMOVED lines=12> */
.L_x_127:
[----:B------:R-:W-:Y:S05]  /*4a40*/  BSYNC B1 ;  /* 0x0000000000017941 */ /* 0x000fea0003800000 */
.L_x_126:
        /* <DEDUP_REMOVED lines=12> */
.L_x_129:
[----:B------:R-:W-:Y:S05]  /*4b10*/  BSYNC B1 ;  /* 0x0000000000017941 */ /* 0x000fea0003800000 */
.L_x_128:
        /* <DEDUP_REMOVED lines=12> */
.L_x_131:
[----:B------:R-:W-:Y:S05]  /*4be0*/  BSYNC B1 ;  /* 0x0000000000017941 */ /* 0x000fea0003800000 */
.L_x_130:
        /* <DEDUP_REMOVED lines=11> */
.L_x_133:
[----:B------:R-:W-:Y:S05]  /*4ca0*/  BSYNC B1 ;  /* 0x0000000000017941 */ /* 0x000fea0003800000 */
.L_x_132:
        /* <DEDUP_REMOVED lines=12> */
.L_x_135:
[----:B------:R-:W-:Y:S05]  /*4d70*/  BSYNC B1 ;  /* 0x0000000000017941 */ /* 0x000fea0003800000 */
.L_x_134:
        /* <DEDUP_REMOVED lines=11> */
.L_x_137:
[----:B------:R-:W-:Y:S05]  /*4e30*/  BSYNC B1 ;  /* 0x0000000000017941 */ /* 0x000fea0003800000 */
.L_x_136:
        /* <DEDUP_REMOVED lines=11> */
.L_x_139:
[----:B------:R-:W-:Y:S05]  /*4ef0*/  BSYNC B1 ;  /* 0x0000000000017941 */ /* 0x000fea0003800000 */
.L_x_138:
        /* <DEDUP_REMOVED lines=11> */
.L_x_141:
[----:B------:R-:W-:Y:S05]  /*4fb0*/  BSYNC B1 ;  /* 0x0000000000017941 */ /* 0x000fea0003800000 */
.L_x_140:
        /* <DEDUP_REMOVED lines=11> */
.L_x_143:
[----:B------:R-:W-:Y:S05]  /*5070*/  BSYNC B1 ;  /* 0x0000000000017941 */ /* 0x000fea0003800000 */
.L_x_142:
        /* <DEDUP_REMOVED lines=11> */
.L_x_145:
[----:B------:R-:W-:Y:S05]  /*5130*/  BSYNC B1 ;  /* 0x0000000000017941 */ /* 0x000fea0003800000 */
.L_x_144:
        /* <DEDUP_REMOVED lines=11> */
.L_x_147:
[----:B------:R-:W-:Y:S05]  /*51f0*/  BSYNC B1 ;  /* 0x0000000000017941 */ /* 0x000fea0003800000 */
.L_x_146:
[----:B0----5:R-:W-:Y:S01]  /*5200*/  LOP3.LUT R4, R106, 0xffffe000, RZ, 0xc0, !PT ;  /* 0xffffe0006a047812 */ /* 0x021fe200078ec0ff */
[----:B------:R-:W-:Y:S01]  /*5210*/  BSSY B1, `(.L_x_148) ;  /* 0x000000a000017945 */ /* 0x000fe20003800000 */
[----:B------:R-:W-:-:S03]  /*5220*/  ISETP.GT.AND P2, PT, R3, 0x88, P2 ;  /* 0x000000880300780c */ /* 0x000fc60001744270 */
[----:B------:R-:W-:Y:S01]  /*5230*/  FMUL R5, R4, R89 ;  /* 0x0000005904057220 */ /* 0x000fe20000400000 */
[----:B------:R-:W-:-:S03]  /*5240*/  @P6 IMAD.MOV.U32 R4, RZ, RZ, R6 ;  /* 0x000000ffff046224 */ /* 0x000fc600078e0006 */
[----:B------:R-:W-:Y:S01]  /*5250*/  FFMA R9, R50, R88, R5 ;  /* 0x0000005832097223 */ /* 0x000fe20000000005 */
[----:B------:R-:W-:-:S04]  /*5260*/  @P6 IMAD.MOV.U32 R5, RZ, RZ, R7 ;  /* 0x000000ffff056224 */ /* 0x000fc800078e0007 */
[----:B------:R-:W-:-:S05]  /*5270*/  F2FP.TF32.F32.PACK_B R9, R9 ;  /* 0x00000009ff09723e */ /* 0x000fca00024050ff */
[----:B------:R0:W-:Y:S01]  /*5280*/  @P6 STG.E desc[UR36][R4.64+0xc0], R9 ;  /* 0x0000c00904006986 */ /* 0x0001e2000c101924 */
[----:B------:R-:W-:Y:S05]  /*5290*/  @!P2 BRA `(.L_x_149) ;  /* 0x000000000004a947 */ /* 0x000fea0003800000 */
[----:B------:R0:W5:Y:S02]  /*52a0*/  LDG.E.LTC128B R106, desc[UR36][R56.64+0xc4] ;  /* 0x0000c424386a7981 */ /* 0x000164000c1e1920 */
.L_x_149:
[----:B------:R-:W-:Y:S05]  /*52b0*/  BSYNC B1 ;  /* 0x0000000000017941 */ /* 0x000fea0003800000 */
.L_x_148:
[----:B0----5:R-:W-:Y:S01]  /*52c0*/  LOP3.LUT R4, R106, 0xffffe000, RZ, 0xc0, !PT ;  /* 0xffffe0006a047812 */ /* 0x021fe200078ec0ff */
        /* <DEDUP_REMOVED lines=10> */
.L_x_151:
[----:B------:R-:W-:Y:S05]  /*5370*/  BSYNC B1 ;  /* 0x0000000000017941 */ /* 0x000fea0003800000 */
.L_x_150:
        /* <DEDUP_REMOVED lines=11> */
.L_x_153:
[----:B------:R-:W-:Y:S05]  /*5430*/  BSYNC B1 ;  /* 0x0000000000017941 */ /* 0x000fea0003800000 */
.L_x_152:
[----:B0----5:R-:W-:Y:S01]  /*5440*/  LOP3.LUT R4, R106, 0xffffe000, RZ, 0xc0, !PT ;  /* 0xffffe0006a047812 */ /* 0x021fe200078ec0ff */
[----:B------:R-:W-:Y:S01]  /*5450*/  BSSY B1, `(.L_x_154) ;  /* 0x0000008000017945 */ /* 0x000fe20003800000 */
[----:B------:R-:W-:-:S03]  /*5460*/  ISETP.GT.AND P1, PT, R3, 0x88, P1 ;  /* 0x000000880300780c */ /* 0x000fc60000f24270 */
[----:B------:R-:W-:-:S04]  /*5470*/  FMUL R4, R4, R89 ;  /* 0x0000005904047220 */ /* 0x000fc80000400000 */
[----:B------:R-:W-:-:S05]  /*5480*/  FFMA R53, R53, R88, R4 ;  /* 0x0000005835357223 */ /* 0x000fca0000000004 */
[----:B------:R-:W-:-:S05]  /*5490*/  F2FP.TF32.F32.PACK_B R53, R53 ;  /* 0x00000035ff35723e */ /* 0x000fca00024050ff */
[----:B------:R0:W-:Y:S01]  /*54a0*/  @P2 STG.E desc[UR36][R62.64+0xe4], R53 ;  /* 0x0000e4353e002986 */ /* 0x0001e2000c101924 */
[----:B------:R-:W-:Y:S05]  /*54b0*/  @!P1 BRA `(.L_x_155) ;  /* 0x0000000000049947 */ /* 0x000fea0003800000 */
[----:B------:R0:W5:Y:S02]  /*54c0*/  LDG.E.LTC128B R106, desc[UR36][R56.64+0xe0] ;  /* 0x0000e024386a7981 */ /* 0x000164000c1e1920 */
.L_x_155:
[----:B------:R-:W-:Y:S05]  /*54d0*/  BSYNC B1 ;  /* 0x0000000000017941 */ /* 0x000fea0003800000 */
.L_x_154:
[----:B-----5:R-:W-:Y:S01]  /*54e0*/  LOP3.LUT R4, R106, 0xffffe000, RZ, 0xc0, !PT ;  /* 0xffffe0006a047812 */ /* 0x020fe200078ec0ff */
        /* <DEDUP_REMOVED lines=10> */
.L_x_157:
[----:B------:R-:W-:Y:S05]  /*5590*/  BSYNC B1 ;  /* 0x0000000000017941 */ /* 0x000fea0003800000 */
.L_x_156:
[----:B------:R-:W-:Y:S05]  /*55a0*/  @!P0 BRA `(.L_x_158) ;  /* 0x0000001400688947 */ /* 0x000fea0003800000 */
[----:B-----5:R-:W-:-:S05]  /*55b0*/  LOP3.LUT R106, R106, 0xffffe000, RZ, 0xc0, !PT ;  /* 0xffffe0006a6a7812 */ /* 0x020fca00078ec0ff */
[----:B------:R-:W-:-:S04]  /*55c0*/  FMUL R106, R106, R89 ;  /* 0x000000596a6a7220 */ /* 0x000fc80000400000 */
[----:B------:R-:W-:-:S05]  /*55d0*/  FFMA R55, R55, R88, R106 ;  /* 0x0000005837377223 */ /* 0x000fca000000006a */
[----:B------:R-:W-:-:S05]  /*55e0*/  F2FP.TF32.F32.PACK_B R55, R55 ;  /* 0x00000037ff37723e */ /* 0x000fca00024050ff */
[----:B------:R0:W-:Y:S01]  /*55f0*/  STG.E desc[UR36][R6.64+0xe4], R55 ;  /* 0x0000e43706007986 */ /* 0x0001e2000c101924 */
[----:B------:R-:W-:Y:S05]  /*5600*/  BRA `(.L_x_158) ;  /* 0x0000001400507947 */ /* 0x000fea0003800000 */
.L_x_35:
[----:B------:R-:W-:Y:S01]  /*5610*/  ULDC.64 UR4, c[0x0][0x5c0] ;  /* 0x0001700000047ab9 */ /* 0x000fe20000000a00 */
[-C--:B------:R-:W-:Y:S01]  /*5620*/  FMUL R5, R56, R88.reuse ;  /* 0x0000005838057220 */ /* 0x080fe20000400000 */
[----:B------:R-:W-:Y:S01]  /*5630*/  LEA R8, P1, R12, UR4, 0x2 ;  /* 0x000000040c087c11 */ /* 0x000fe2000f8210ff */
[-C--:B------:R-:W-:Y:S01]  /*5640*/  FMUL R57, R57, R88.reuse ;  /* 0x0000005839397220 */ /* 0x080fe20000400000 */
[----:B------:R-:W-:Y:S01]  /*5650*/  ISETP.GT.AND P4, PT, R4, 0x1, PT ;  /* 0x000000010400780c */ /* 0x000fe20003f84270 */
[----:B------:R-:W-:Y:S01]  /*5660*/  IMAD.SHL.U32 R15, R112, 0x20, RZ ;  /* 0x00000020700f7824 */ /* 0x000fe200078e00ff */
[----:B------:R-:W-:Y:S01]  /*5670*/  LEA.HI.X R9, R12, UR5, R11, 0x2, P1 ;  /* 0x000000050c097c11 */ /* 0x000fe200088f140b */
[----:B------:R-:W-:Y:S01]  /*5680*/  IMAD.SHL.U32 R23, R112, 0x200, RZ ;  /* 0x0000020070177824 */ /* 0x000fe200078e00ff */
[----:B------:R-:W-:Y:S01]  /*5690*/  F2FP.TF32.F32.PACK_B R5, R5 ;  /* 0x00000005ff05723e */ /* 0x000fe200024050ff */
[-C--:B------:R-:W-:Y:S01]  /*56a0*/  FMUL R13, R58, R88.reuse ;  /* 0x000000583a0d7220 */ /* 0x080fe20000400000 */
[----:B------:R-:W-:Y:S01]  /*56b0*/  ISETP.GT.AND P1, PT, R3, RZ, P4 ;  /* 0x000000ff0300720c */ /* 0x000fe20002724270 */
[-C--:B------:R-:W-:Y:S01]  /*56c0*/  FMUL R59, R59, R88.reuse ;  /* 0x000000583b3b7220 */ /* 0x080fe20000400000 */
[C-C-:B------:R-:W-:Y:S01]  /*56d0*/  SHF.L.U64.HI R7, R112.reuse, 0x5, R113.reuse ;  /* 0x0000000570077819 */ /* 0x140fe20000010271 */
[----:B------:R0:W-:Y:S01]  /*56e0*/  @P0 STG.E desc[UR36][R8.64], R5 ;  /* 0x0000000508000986 */ /* 0x0001e2000c101924 */
[----:B------:R-:W-:Y:S01]  /*56f0*/  ISETP.GT.AND P0, PT, R3, 0x8, P5 ;  /* 0x000000080300780c */ /* 0x000fe20002f04270 */
[-C--:B------:R-:W-:Y:S01]  /*5700*/  FMUL R61, R61, R88.reuse ;  /* 0x000000583d3d7220 */ /* 0x080fe20000400000 */
[----:B------:R-:W-:Y:S01]  /*5710*/  F2FP.TF32.F32.PACK_B R57, R57 ;  /* 0x00000039ff39723e */ /* 0x000fe200024050ff */
[----:B------:R-:W-:Y:S01]  /*5720*/  FMUL R63, R63, R88 ;  /* 0x000000583f3f7220 */ /* 0x000fe20000400000 */
[----:B------:R-:W-:Y:S01]  /*5730*/  IADD3 R10, P2, R15, R8, RZ ;  /* 0x000000080f0a7210 */ /* 0x000fe20007f5e0ff */
[-C--:B------:R-:W-:Y:S01]  /*5740*/  FMUL R65, R65, R88.reuse ;  /* 0x0000005841417220 */ /* 0x080fe20000400000 */
[----:B------:R-:W-:Y:S01]  /*5750*/  SHF.L.U64.HI R113, R112, 0x9, R113 ;  /* 0x0000000970717819 */ /* 0x000fe20000010271 */
[----:B------:R-:W-:Y:S01]  /*5760*/  FMUL R67, R67, R88 ;  /* 0x0000005843437220 */ /* 0x000fe20000400000 */
[----:B------:R-:W-:Y:S01]  /*5770*/  F2FP.TF32.F32.PACK_B R13, R13 ;  /* 0x0000000dff0d723e */ /* 0x000fe200024050ff */
[----:B------:R-:W-:Y:S01]  /*5780*/  @P1 STG.E desc[UR36][R8.64+0x4], R57 ;  /* 0x0000043908001986 */ /* 0x000fe2000c101924 */
[----:B------:R-:W-:Y:S01]  /*5790*/  IMAD.X R11, R7, 0x1, R9, P2 ;  /* 0x00000001070b7824 */ /* 0x000fe200010e0609 */
[----:B------:R-:W-:Y:S01]  /*57a0*/  IADD3 R6, P1, P2, R23, R8, R15 ;  /* 0x0000000817067210 */ /* 0x000fe20007a3e00f */
[-C--:B0-----:R-:W-:Y:S01]  /*57b0*/  FMUL R5, R60, R88.reuse ;  /* 0x000000583c057220 */ /* 0x081fe20000400000 */
[C---:B------:R-:W-:Y:S01]  /*57c0*/  ISETP.GT.AND P3, PT, R4.reuse, 0x8, PT ;  /* 0x000000080400780c */ /* 0x040fe20003f64270 */
[-C--:B------:R-:W-:Y:S01]  /*57d0*/  FMUL R69, R69, R88.reuse ;  /* 0x0000005845457220 */ /* 0x080fe20000400000 */
[----:B------:R-:W-:Y:S01]  /*57e0*/  IADD3.X R7, R113, R9, R7, P1, P2 ;  /* 0x0000000971077210 */ /* 0x000fe20000fe4407 */
[----:B------:R0:W-:Y:S01]  /*57f0*/  @P0 STG.E desc[UR36][R10.64], R13 ;  /* 0x0000000d0a000986 */ /* 0x0001e2000c101924 */
[----:B------:R-:W-:Y:S01]  /*5800*/  ISETP.GT.AND P1, PT, R3, 0x8, P4 ;  /* 0x000000080300780c */ /* 0x000fe20002724270 */
[-C--:B------:R-:W-:Y:S01]  /*5810*/  FMUL R71, R71, R88.reuse ;  /* 0x0000005847477220 */ /* 0x080fe20000400000 */
[----:B------:R-:W-:Y:S01]  /*5820*/  ISETP.GT.AND P0, PT, R3, RZ, P3 ;  /* 0x000000ff0300720c */ /* 0x000fe20001f04270 */
[-C--:B------:R-:W-:Y:S01]  /*5830*/  FMUL R73, R73, R88.reuse ;  /* 0x0000005849497220 */ /* 0x080fe20000400000 */
[----:B------:R-:W-:Y:S01]  /*5840*/  F2FP.TF32.F32.PACK_B R59, R59 ;  /* 0x0000003bff3b723e */ /* 0x000fe200024050ff */
[-C--:B------:R-:W-:Y:S01]  /*5850*/  FMUL R75, R75, R88.reuse ;  /* 0x000000584b4b7220 */ /* 0x080fe20000400000 */
[----:B------:R-:W-:Y:S01]  /*5860*/  F2FP.TF32.F32.PACK_B R5, R5 ;  /* 0x00000005ff05723e */ /* 0x000fe200024050ff */
[-C--:B------:R-:W-:Y:S01]  /*5870*/  FMUL R77, R77, R88.reuse ;  /* 0x000000584d4d7220 */ /* 0x080fe20000400000 */
[----:B------:R-:W-:Y:S01]  /*5880*/  ISETP.GT.AND P2, PT, R4, 0x9, PT ;  /* 0x000000090400780c */ /* 0x000fe20003f44270 */
[-C--:B------:R-:W-:Y:S01]  /*5890*/  FMUL R79, R79, R88.reuse ;  /* 0x000000584f4f7220 */ /* 0x080fe20000400000 */
[----:B------:R-:W-:Y:S01]  /*58a0*/  F2FP.TF32.F32.PACK_B R61, R61 ;  /* 0x0000003dff3d723e */ /* 0x000fe200024050ff */
[-C--:B0-----:R-:W-:Y:S01]  /*58b0*/  FMUL R13, R62, R88.reuse ;  /* 0x000000583e0d7220 */ /* 0x081fe20000400000 */
[----:B------:R-:W-:Y:S01]  /*58c0*/  F2FP.TF32.F32.PACK_B R63, R63 ;  /* 0x0000003fff3f723e */ /* 0x000fe200024050ff */
[----:B------:R-:W-:Y:S01]  /*58d0*/  @P1 STG.E desc[UR36][R10.64+0x4], R59 ;  /* 0x0000043b0a001986 */ /* 0x000fe2000c101924 */
[----:B------:R-:W-:Y:S01]  /*58e0*/  ISETP.GT.AND P1, PT, R4, 0x11, PT ;  /* 0x000000110400780c */ /* 0x000fe20003f24270 */
[-C--:B------:R-:W-:Y:S01]  /*58f0*/  FMUL R81, R81, R88.reuse ;  /* 0x0000005851517220 */ /* 0x080fe20000400000 */
[----:B------:R-:W-:Y:S01]  /*5900*/  F2FP.TF32.F32.PACK_B R13, R13 ;  /* 0x0000000dff0d723e */ /* 0x000fe200024050ff */
[----:B------:R0:W-:Y:S01]  /*5910*/  @P0 STG.E desc[UR36][R8.64+0x20], R5 ;  /* 0x0000200508000986 */ /* 0x0001e2000c101924 */
[----:B------:R-:W-:Y:S01]  /*5920*/  ISETP.GT.AND P0, PT, R3, RZ, P2 ;  /* 0x000000ff0300720c */ /* 0x000fe20001704270 */
[-C--:B------:R-:W-:Y:S01]  /*5930*/  FMUL R83, R83, R88.reuse ;  /* 0x0000005853537220 */ /* 0x080fe20000400000 */
[----:B------:R-:W-:Y:S01]  /*5940*/  F2FP.TF32.F32.PACK_B R65, R65 ;  /* 0x00000041ff41723e */ /* 0x000fe200024050ff */
        /* <DEDUP_REMOVED lines=8> */
[-C--:B0-----:R-:W-:Y:S01]  /*59d0*/  FMUL R5, R64, R88.reuse ;  /* 0x0000005840057220 */ /* 0x081fe20000400000 */
[----:B------:R-:W-:Y:S01]  /*59e0*/  F2FP.TF32.F32.PACK_B R75, R75 ;  /* 0x0000004bff4b723e */ /* 0x000fe200024050ff */
[----:B------:R-:W-:Y:S01]  /*59f0*/  @P0 STG.E desc[UR36][R8.64+0x24], R61 ;  /* 0x0000243d08000986 */ /* 0x000fe2000c101924 */
[----:B------:R-:W-:Y:S01]  /*5a00*/  ISETP.GT.AND P0, PT, R3, 0x8, P3 ;  /* 0x000000080300780c */ /* 0x000fe20001f04270 */
[-C--:B------:R-:W-:Y:S01]  /*5a10*/  FMUL R29, R29, R88.reuse ;  /* 0x000000581d1d7220 */ /* 0x080fe20000400000 */
[----:B------:R-:W-:Y:S01]  /*5a20*/  F2FP.TF32.F32.PACK_B R5, R5 ;  /* 0x00000005ff05723e */ /* 0x000fe200024050ff */
[-C--:B------:R-:W-:Y:S01]  /*5a30*/  FMUL R31, R31, R88.reuse ;  /* 0x000000581f1f7220 */ /* 0x080fe20000400000 */
[C---:B------:R-:W-:Y:S01]  /*5a40*/  ISETP.GT.AND P4, PT, R4.reuse, 0x29, PT ;  /* 0x000000290400780c */ /* 0x040fe20003f84270 */
[-C--:B------:R-:W-:Y:S01]  /*5a50*/  FMUL R33, R33, R88.reuse ;  /* 0x0000005821217220 */ /* 0x080fe20000400000 */
[----:B------:R-:W-:Y:S01]  /*5a60*/  F2FP.TF32.F32.PACK_B R77, R77 ;  /* 0x0000004dff4d723e */ /* 0x000fe200024050ff */
[-C--:B------:R-:W-:Y:S01]  /*5a70*/  FMUL R35, R35, R88.reuse ;  /* 0x0000005823237220 */ /* 0x080fe20000400000 */
[----:B------:R-:W-:Y:S01]  /*5a80*/  F2FP.TF32.F32.PACK_B R79, R79 ;  /* 0x0000004fff4f723e */ /* 0x000fe200024050ff */
[-C--:B------:R-:W-:Y:S01]  /*5a90*/  FMUL R37, R37, R88.reuse ;  /* 0x0000005825257220 */ /* 0x080fe20000400000 */
[C---:B------:R-:W-:Y:S01]  /*5aa0*/  ISETP.GT.AND P3, PT, R4.reuse, 0x31, PT ;  /* 0x000000310400780c */ /* 0x040fe20003f64270 */
[-C--:B------:R-:W-:Y:S01]  /*5ab0*/  FMUL R39, R39, R88.reuse ;  /* 0x0000005827277220 */ /* 0x080fe20000400000 */
[----:B------:R-:W-:Y:S01]  /*5ac0*/  F2FP.TF32.F32.PACK_B R81, R81 ;  /* 0x00000051ff51723e */ /* 0x000fe200024050ff */
[----:B------:R0:W-:Y:S01]  /*5ad0*/  @P0 STG.E desc[UR36][R10.64+0x20], R13 ;  /* 0x0000200d0a000986 */ /* 0x0001e2000c101924 */
[----:B------:R-:W-:Y:S01]  /*5ae0*/  ISETP.GT.AND P0, PT, R3, 0x8, P2 ;  /* 0x000000080300780c */ /* 0x000fe20001704270 */
[-C--:B------:R-:W-:Y:S01]  /*5af0*/  FMUL R41, R41, R88.reuse ;  /* 0x0000005829297220 */ /* 0x080fe20000400000 */
[----:B------:R-:W-:Y:S01]  /*5b00*/  ISETP.GT.AND P2, PT, R4, 0x10, PT ;  /* 0x000000100400780c */ /* 0x000fe20003f44270 */
        /* <DEDUP_REMOVED lines=11> */
[----:B------:R-:W-:Y:S01]  /*5bc0*/  ISETP.GT.AND P0, PT, R3, RZ, P2 ;  /* 0x000000ff0300720c */ /* 0x000fe20001704270 */
[-C--:B------:R-:W-:Y:S01]  /*5bd0*/  FMUL R51, R51, R88.reuse ;  /* 0x0000005833337220 */ /* 0x080fe20000400000 */
[----:B------:R-:W-:Y:S01]  /*5be0*/  F2FP.TF32.F32.PACK_B R13, R13 ;  /* 0x0000000dff0d723e */ /* 0x000fe200024050ff */
[-C--:B------:R-:W-:Y:S01]  /*5bf0*/  FMUL R53, R53, R88.reuse ;  /* 0x0000005835357220 */ /* 0x080fe20000400000 */
[----:B------:R-:W-:Y:S01]  /*5c00*/  F2FP.TF32.F32.PACK_B R29, R29 ;  /* 0x0000001dff1d723e */ /* 0x000fe200024050ff */
[----:B------:R-:W-:Y:S01]  /*5c10*/  FMUL R55, R55, R88 ;  /* 0x0000005837377220 */ /* 0x000fe20000400000 */
[----:B------:R-:W-:-:S02]  /*5c20*/  F2FP.TF32.F32.PACK_B R31, R31 ;  /* 0x0000001fff1f723e */ /* 0x000fc400024050ff */
[----:B------:R-:W-:Y:S02]  /*5c30*/  F2FP.TF32.F32.PACK_B R33, R33 ;  /* 0x00000021ff21723e */ /* 0x000fe400024050ff */
[----:B------:R-:W-:Y:S02]  /*5c40*/  F2FP.TF32.F32.PACK_B R35, R35 ;  /* 0x00000023ff23723e */ /* 0x000fe400024050ff */
[----:B------:R-:W-:Y:S01]  /*5c50*/  F2FP.TF32.F32.PACK_B R37, R37 ;  /* 0x00000025ff25723e */ /* 0x000fe200024050ff */
[----:B------:R0:W-:Y:S01]  /*5c60*/  @P0 STG.E desc[UR36][R8.64+0x40], R5 ;  /* 0x0000400508000986 */ /* 0x0001e2000c101924 */
[----:B------:R-:W-:Y:S02]  /*5c70*/  ISETP.GT.AND P0, PT, R3, RZ, P1 ;  /* 0x000000ff0300720c */ /* 0x000fe40000f04270 */
[----:B------:R-:W-:Y:S02]  /*5c80*/  F2FP.TF32.F32.PACK_B R39, R39 ;  /* 0x00000027ff27723e */ /* 0x000fe400024050ff */
[----:B------:R-:W-:-:S02]  /*5c90*/  F2FP.TF32.F32.PACK_B R41, R41 ;  /* 0x00000029ff29723e */ /* 0x000fc400024050ff */
[----:B------:R-:W-:Y:S02]  /*5ca0*/  F2FP.TF32.F32.PACK_B R43, R43 ;  /* 0x0000002bff2b723e */ /* 0x000fe400024050ff */
[----:B------:R-:W-:Y:S02]  /*5cb0*/  F2FP.TF32.F32.PACK_B R45, R45 ;  /* 0x0000002dff2d723e */ /* 0x000fe400024050ff */
[----:B------:R-:W-:Y:S01]  /*5cc0*/  F2FP.TF32.F32.PACK_B R47, R47 ;  /* 0x0000002fff2f723e */ /* 0x000fe200024050ff */
[----:B0-----:R-:W-:Y:S01]  /*5cd0*/  FMUL R5, R68, R88 ;  /* 0x0000005844057220 */ /* 0x001fe20000400000 */
[----:B------:R-:W-:Y:S01]  /*5ce0*/  F2FP.TF32.F32.PACK_B R49, R49 ;  /* 0x00000031ff31723e */ /* 0x000fe200024050ff */
[----:B------:R-:W-:Y:S01]  /*5cf0*/  @P0 STG.E desc[UR36][R8.64+0x44], R65 ;  /* 0x0000444108000986 */ /* 0x000fe2000c101924 */
[----:B------:R-:W-:Y:S02]  /*5d00*/  ISETP.GT.AND P0, PT, R3, 0x8, P2 ;  /* 0x000000080300780c */ /* 0x000fe40001704270 */
[----:B------:R-:W-:-:S02]  /*5d10*/  ISETP.GT.AND P2, PT, R4, 0x18, PT ;  /* 0x000000180400780c */ /* 0x000fc40003f44270 */
[----:B------:R-:W-:Y:S02]  /*5d20*/  F2FP.TF32.F32.PACK_B R5, R5 ;  /* 0x00000005ff05723e */ /* 0x000fe400024050ff */
[----:B------:R-:W-:Y:S02]  /*5d30*/  F2FP.TF32.F32.PACK_B R51, R51 ;  /* 0x00000033ff33723e */ /* 0x000fe400024050ff */
[----:B------:R-:W-:Y:S02]  /*5d40*/  F2FP.TF32.F32.PACK_B R53, R53 ;  /* 0x00000035ff35723e */ /* 0x000fe400024050ff */
[----:B------:R-:W-:-:S03]  /*5d50*/  F2FP.TF32.F32.PACK_B R55, R55 ;  /* 0x00000037ff37723e */ /* 0x000fc600024050ff */
[----:B------:R0:W-:Y:S01]  /*5d60*/  @P0 STG.E desc[UR36][R10.64+0x40], R13 ;  /* 0x0000400d0a000986 */ /* 0x0001e2000c101924 */
[----:B------:R-:W-:Y:S02]  /*5d70*/  ISETP.GT.AND P0, PT, R3, 0x8, P1 ;  /* 0x000000080300780c */ /* 0x000fe40000f04270 */
[----:B------:R-:W-:Y:S01]  /*5d80*/  ISETP.GT.AND P1, PT, R4, 0x19, PT ;  /* 0x000000190400780c */ /* 0x000fe20003f24270 */
[----:B0-----:R-:W-:-:S10]  /*5d90*/  FMUL R13, R70, R88 ;  /* 0x00000058460d7220 */ /* 0x001fd40000400000 */
[----:B------:R-:W-:Y:S01]  /*5da0*/  @P0 STG.E desc[UR36][R10.64+0x44], R67 ;  /* 0x000044430a000986 */ /* 0x000fe2000c101924 */
[----:B------:R-:W-:Y:S02]  /*5db0*/  ISETP.GT.AND P0, PT, R3, RZ, P2 ;  /* 0x000000ff0300720c */ /* 0x000fe40001704270 */
[----:B------:R-:W-:-:S11]  /*5dc0*/  F2FP.TF32.F32.PACK_B R13, R13 ;  /* 0x0000000dff0d723e */ /* 0x000fd600024050ff */
[----:B------:R0:W-:Y:S01]  /*5dd0*/  @P0 STG.E desc[UR36][R8.64+0x60], R5 ;  /* 0x0000600508000986 */ /* 0x0001e2000c101924 */
[----:B------:R-:W-:Y:S01]  /*5de0*/  ISETP.GT.AND P0, PT, R3, RZ, P1 ;  /* 0x000000ff0300720c */ /* 0x000fe20000f04270 */
[----:B0-----:R-:W-:-:S12]  /*5df0*/  FMUL R5, R72, R88 ;  /* 0x0000005848057220 */ /* 0x001fd80000400000 */
[----:B------:R-:W-:Y:S01]  /*5e00*/  @P0 STG.E desc[UR36][R8.64+0x64], R69 ;  /* 0x0000644508000986 */ /* 0x000fe2000c101924 */
[----:B------:R-:W-:Y:S02]  /*5e10*/  ISETP.GT.AND P0, PT, R3, 0x8, P2 ;  /* 0x000000080300780c */ /* 0x000fe40001704270 */
[----:B------:R-:W-:Y:S02]  /*5e20*/  ISETP.GT.AND P2, PT, R4, 0x20, PT ;  /* 0x000000200400780c */ /* 0x000fe40003f44270 */
[----:B------:R-:W-:-:S09]  /*5e30*/  F2FP.TF32.F32.PACK_B R5, R5 ;  /* 0x00000005ff05723e */ /* 0x000fd200024050ff */
        /* <DEDUP_REMOVED lines=12> */
[----:B------:R-:W-:Y:S02]  /*5f00*/  F2FP.TF32.F32.PACK_B R5, R5 ;  /* 0x00000005ff05723e */ /* 0x000fe400024050ff */
[----:B------:R-:W-:-:S09]  /*5f10*/  ISETP.GT.AND P2, PT, R4, 0x38, PT ;  /* 0x000000380400780c */ /* 0x000fd20003f44270 */
        /* <DEDUP_REMOVED lines=12> */
[----:B------:R-:W-:-:S11]  /*5fe0*/  F2FP.TF32.F32.PACK_B R5, R5 ;  /* 0x00000005ff05723e */ /* 0x000fd600024050ff */
[----:B------:R0:W-:Y:S01]  /*5ff0*/  @P0 STG.E desc[UR36][R10.64+0xa0], R13 ;  /* 0x0000a00d0a000986 */ /* 0x0001e2000c101924 */
[----:B------:R-:W-:Y:S01]  /*6000*/  ISETP.GT.AND P0, PT, R3, 0x8, P4 ;  /* 0x000000080300780c */ /* 0x000fe20002704270 */
[----:B0-----:R-:W-:-:S12]  /*6010*/  FMUL R13, R82, R88 ;  /* 0x00000058520d7220 */ /* 0x001fd80000400000 */
[----:B------:R-:W-:Y:S01]  /*6020*/  @P0 STG.E desc[UR36][R10.64+0xa4], R79 ;  /* 0x0000a44f0a000986 */ /* 0x000fe2000c101924 */
[----:B------:R-:W-:Y:S02]  /*6030*/  ISETP.GT.AND P0, PT, R4, 0x30, PT ;  /* 0x000000300400780c */ /* 0x000fe40003f04270 */
[----:B------:R-:W-:Y:S02]  /*6040*/  F2FP.TF32.F32.PACK_B R13, R13 ;  /* 0x0000000dff0d723e */ /* 0x000fe400024050ff */
[----:B------:R-:W-:-:S13]  /*6050*/  ISETP.GT.AND P1, PT, R3, RZ, P0 ;  /* 0x000000ff0300720c */ /* 0x000fda0000724270 */
[----:B------:R0:W-:Y:S01]  /*6060*/  @P1 STG.E desc[UR36][R8.64+0xc0], R5 ;  /* 0x0000c00508001986 */ /* 0x0001e2000c101924 */
[----:B------:R-:W-:Y:S01]  /*6070*/  ISETP.GT.AND P1, PT, R3, RZ, P3 ;  /* 0x000000ff0300720c */ /* 0x000fe20001f24270 */
[----:B0-----:R-:W-:-:S12]  /*6080*/  FMUL R5, R84, R88 ;  /* 0x0000005854057220 */ /* 0x001fd80000400000 */
[----:B------:R-:W-:Y:S01]  /*6090*/  @P1 STG.E desc[UR36][R8.64+0xc4], R81 ;  /* 0x0000c45108001986 */ /* 0x000fe2000c101924 */
[----:B------:R-:W-:Y:S02]  /*60a0*/  ISETP.GT.AND P1, PT, R3, 0x8, P0 ;  /* 0x000000080300780c */ /* 0x000fe40000724270 */
[----:B------:R-:W-:-:S11]  /*60b0*/  F2FP.TF32.F32.PACK_B R5, R5 ;  /* 0x00000005ff05723e */ /* 0x000fd600024050ff */
[----:B------:R0:W-:Y:S01]  /*60c0*/  @P1 STG.E desc[UR36][R10.64+0xc0], R13 ;  /* 0x0000c00d0a001986 */ /* 0x0001e2000c101924 */
[----:B------:R-:W-:-:S13]  /*60d0*/  ISETP.GT.AND P1, PT, R3, 0x8, P3 ;  /* 0x000000080300780c */ /* 0x000fda0001f24270 */
[----:B------:R-:W-:Y:S01]  /*60e0*/  @P1 STG.E desc[UR36][R10.64+0xc4], R83 ;  /* 0x0000c4530a001986 */ /* 0x000fe2000c101924 */
[----:B------:R-:W-:-:S05]  /*60f0*/  IADD3 R14, P1, R23, R10, RZ ;  /* 0x0000000a170e7210 */ /* 0x000fca0007f3e0ff */
[----:B------:R-:W-:Y:S01]  /*6100*/  IMAD.X R15, R113, 0x1, R11, P1 ;  /* 0x00000001710f7824 */ /* 0x000fe200008e060b */
[----:B------:R-:W-:-:S13]  /*6110*/  ISETP.GT.AND P1, PT, R3, RZ, P2 ;  /* 0x000000ff0300720c */ /* 0x000fda0001724270 */
[----:B------:R1:W-:Y:S01]  /*6120*/  @P1 STG.E desc[UR36][R8.64+0xe0], R5 ;  /* 0x0000e00508001986 */ /* 0x0003e2000c101924 */
[----:B------:R-:W-:-:S05]  /*6130*/  IADD3 R20, P1, R23, R10, RZ ;  /* 0x0000000a17147210 */ /* 0x000fca0007f3e0ff */
[----:B------:R-:W-:Y:S01]  /*6140*/  IMAD.X R21, R113, 0x1, R11, P1 ;  /* 0x0000000171157824 */ /* 0x000fe200008e060b */
[----:B------:R-:W-:Y:S01]  /*6150*/  IADD3 R12, P1, R23, R8, RZ ;  /* 0x00000008170c7210 */ /* 0x000fe20007f3e0ff */
[----:B------:R-:W-:-:S04]  /*6160*/  FMUL R23, R24, R88 ;  /* 0x0000005818177220 */ /* 0x000fc80000400000 */
[----:B0-----:R-:W-:Y:S01]  /*6170*/  IMAD.X R13, R113, 0x1, R9, P1 ;  /* 0x00000001710d7824 */ /* 0x001fe200008e0609 */
[----:B------:R-:W-:Y:S01]  /*6180*/  ISETP.GT.AND P1, PT, R4, 0x39, PT ;  /* 0x000000390400780c */ /* 0x000fe20003f24270 */
[----:B-1----:R-:W-:Y:S01]  /*6190*/  FMUL R5, R86, R88 ;  /* 0x0000005856057220 */ /* 0x002fe20000400000 */
[----:B------:R-:W-:Y:S02]  /*61a0*/  F2FP.TF32.F32.PACK_B R23, R23 ;  /* 0x00000017ff17723e */ /* 0x000fe400024050ff */
[----:B------:R-:W-:Y:S02]  /*61b0*/  ISETP.GT.AND P6, PT, R3, RZ, P1 ;  /* 0x000000ff0300720c */ /* 0x000fe40000fc4270 */
[----:B------:R-:W-:-:S11]  /*61c0*/  F2FP.TF32.F32.PACK_B R5, R5 ;  /* 0x00000005ff05723e */ /* 0x000fd600024050ff */
[----:B------:R-:W-:Y:S01]  /*61d0*/  @P6 STG.E desc[UR36][R8.64+0xe4], R85 ;  /* 0x0000e45508006986 */ /* 0x000fe2000c101924 */
[----:B------:R-:W-:-:S13]  /*61e0*/  ISETP.GT.AND P6, PT, R3, 0x8, P2 ;  /* 0x000000080300780c */ /* 0x000fda00017c4270 */
[----:B------:R0:W-:Y:S01]  /*61f0*/  @P6 STG.E desc[UR36][R10.64+0xe0], R5 ;  /* 0x0000e0050a006986 */ /* 0x0001e2000c101924 */
[----:B------:R-:W-:Y:S01]  /*6200*/  ISETP.GT.AND P6, PT, R3, 0x8, P1 ;  /* 0x000000080300780c */ /* 0x000fe20000fc4270 */
[----:B0-----:R-:W-:-:S12]  /*6210*/  FMUL R5, R26, R88 ;  /* 0x000000581a057220 */ /* 0x001fd80000400000 */
[----:B------:R0:W-:Y:S01]  /*6220*/  @P6 STG.E desc[UR36][R10.64+0xe4], R87 ;  /* 0x0000e4570a006986 */ /* 0x0001e2000c101924 */
[C---:B------:R-:W-:Y:S02]  /*6230*/  ISETP.GT.AND P6, PT, R3.reuse, 0x80, P5 ;  /* 0x000000800300780c */ /* 0x040fe40002fc4270 */
[----:B------:R-:W-:Y:S02]  /*6240*/  ISETP.GT.AND P5, PT, R3, 0x88, P5 ;  /* 0x000000880300780c */ /* 0x000fe40002fa4270 */
[----:B------:R-:W-:Y:S01]  /*6250*/  F2FP.TF32.F32.PACK_B R5, R5 ;  /* 0x00000005ff05723e */ /* 0x000fe200024050ff */
[----:B0-----:R-:W-:-:S08]  /*6260*/  FMUL R11, R28, R88 ;  /* 0x000000581c0b7220 */ /* 0x001fd00000400000 */
[----:B------:R-:W-:Y:S01]  /*6270*/  @P6 STG.E desc[UR36][R12.64], R23 ;  /* 0x000000170c006986 */ /* 0x000fe2000c101924 */
[----:B------:R-:W-:Y:S02]  /*6280*/  ISETP.GT.AND P6, PT, R4, 0x1, PT ;  /* 0x000000010400780c */ /* 0x000fe40003fc4270 */
[----:B------:R-:W-:Y:S02]  /*6290*/  F2FP.TF32.F32.PACK_B R11, R11 ;  /* 0x0000000bff0b723e */ /* 0x000fe400024050ff */
[----:B------:R-:W-:-:S13]  /*62a0*/  ISETP.GT.AND P6, PT, R3, 0x80, P6 ;  /* 0x000000800300780c */ /* 0x000fda00037c4270 */
[----:B------:R-:W-:Y:S02]  /*62b0*/  @P6 IMAD.MOV.U32 R8, RZ, RZ, R12 ;  /* 0x000000ffff086224 */ /* 0x000fe400078e000c */
[----:B------:R-:W-:-:S05]  /*62c0*/  @P6 IMAD.MOV.U32 R9, RZ, RZ, R13 ;  /* 0x000000ffff096224 */ /* 0x000fca00078e000d */
[----:B------:R-:W-:Y:S01]  /*62d0*/  @P6 STG.E desc[UR36][R8.64+0x4], R25 ;  /* 0x0000041908006986 */ /* 0x000fe2000c101924 */
[----:B------:R-:W-:-:S03]  /*62e0*/  ISETP.GT.AND P6, PT, R4, 0x1, PT ;  /* 0x000000010400780c */ /* 0x000fc60003fc4270 */
[----:B------:R0:W-:Y:S01]  /*62f0*/  @P5 STG.E desc[UR36][R14.64], R5 ;  /* 0x000000050e005986 */ /* 0x0001e2000c101924 */
[----:B------:R-:W-:Y:S02]  /*6300*/  ISETP.GT.AND P5, PT, R3, 0x88, P6 ;  /* 0x000000880300780c */ /* 0x000fe400037a4270 */
[----:B------:R-:W-:Y:S01]  /*6310*/  ISETP.GT.AND P6, PT, R4, 0x8, PT ;  /* 0x000000080400780c */ /* 0x000fe20003fc4270 */
[----:B0-----:R-:W-:-:S10]  /*6320*/  FMUL R5, R30, R88 ;  /* 0x000000581e057220 */ /* 0x001fd40000400000 */
[----:B------:R-:W-:Y:S01]  /*6330*/  @P5 STG.E desc[UR36][R20.64+0x4], R27 ;  /* 0x0000041b14005986 */ /* 0x000fe2000c101924 */
[----:B------:R-:W-:Y:S02]  /*6340*/  ISETP.GT.AND P5, PT, R3, 0x80, P6 ;  /* 0x000000800300780c */ /* 0x000fe400037a4270 */
[----:B------:R-:W-:Y:S02]  /*6350*/  ISETP.GT.AND P6, PT, R4, 0x9, PT ;  /* 0x000000090400780c */ /* 0x000fe40003fc4270 */
[----:B------:R-:W-:-:S09]  /*6360*/  F2FP.TF32.F32.PACK_B R5, R5 ;  /* 0x00000005ff05723e */ /* 0x000fd200024050ff */
[----:B------:R-:W-:Y:S02]  /*6370*/  @P5 IMAD.MOV.U32 R8, RZ, RZ, R12 ;  /* 0x000000ffff085224 */ /* 0x000fe400078e000c */
[----:B------:R-:W-:-:S05]  /*6380*/  @P5 IMAD.MOV.U32 R9, RZ, RZ, R13 ;  /* 0x000000ffff095224 */ /* 0x000fca00078e000d */
[----:B------:R0:W-:Y:S01]  /*6390*/  @P5 STG.E desc[UR36][R8.64+0x20], R11 ;  /* 0x0000200b08005986 */ /* 0x0001e2000c101924 */
[----:B------:R-:W-:Y:S01]  /*63a0*/  ISETP.GT.AND P5, PT, R3, 0x80, P6 ;  /* 0x000000800300780c */ /* 0x000fe200037a4270 */
[----:B0-----:R-:W-:-:S12]  /*63b0*/  FMUL R11, R32, R88 ;  /* 0x00000058200b7220 */ /* 0x001fd80000400000 */
[----:B------:R-:W-:Y:S02]  /*63c0*/  @P5 IMAD.MOV.U32 R8, RZ, RZ, R12 ;  /* 0x000000ffff085224 */ /* 0x000fe400078e000c */
[----:B------:R-:W-:Y:S01]  /*63d0*/  @P5 IMAD.MOV.U32 R9, RZ, RZ, R13 ;  /* 0x000000ffff095224 */ /* 0x000fe200078e000d */
[----:B------:R-:W-:-:S04]  /*63e0*/  F2FP.TF32.F32.PACK_B R11, R11 ;  /* 0x0000000bff0b723e */ /* 0x000fc800024050ff */
[----:B------:R-:W-:Y:S01]  /*63f0*/  @P5 STG.E desc[UR36][R8.64+0x24], R29 ;  /* 0x0000241d08005986 */ /* 0x000fe2000c101924 */
[----:B------:R-:W-:-:S04]  /*6400*/  ISETP.GT.AND P5, PT, R4, 0x8, PT ;  /* 0x000000080400780c */ /* 0x000fc80003fa4270 */
[----:B------:R-:W-:-:S13]  /*6410*/  ISETP.GT.AND P5, PT, R3, 0x88, P5 ;  /* 0x000000880300780c */ /* 0x000fda0002fa4270 */
        /* <DEDUP_REMOVED lines=54> */
[----:B------:R0:W-:Y:S01]  /*6780*/  @P5 STG.E desc[UR36][R8.64+0x84], R41 ;  /* 0x0000842908005986 */ /* 0x0001e2000c101924 */
[----:B------:R-:W-:-:S04]  /*6790*/  ISETP.GT.AND P5, PT, R4, 0x20, PT ;  /* 0x000000200400780c */ /* 0x000fc80003fa4270 */
[----:B------:R-:W-:Y:S01]  /*67a0*/  ISETP.GT.AND P5, PT, R3, 0x88, P5 ;  /* 0x000000880300780c */ /* 0x000fe20002fa4270 */
[----:B0-----:R-:W-:-:S05]  /*67b0*/  FMUL R9, R44, R88 ;  /* 0x000000582c097220 */ /* 0x001fca0000400000 */
[----:B------:R-:W-:-:S07]  /*67c0*/  F2FP.TF32.F32.PACK_B R9, R9 ;  /* 0x00000009ff09723e */ /* 0x000fce00024050ff */
[----:B------:R0:W-:Y:S01]  /*67d0*/  @P5 STG.E desc[UR36][R6.64+0x80], R5 ;  /* 0x0000800506005986 */ /* 0x0001e2000c101924 */
[----:B------:R-:W-:Y:S02]  /*67e0*/  ISETP.GT.AND P5, PT, R3, 0x88, P6 ;  /* 0x000000880300780c */ /* 0x000fe400037a4270 */
[----:B------:R-:W-:-:S11]  /*67f0*/  ISETP.GT.AND P6, PT, R4, 0x28, PT ;  /* 0x000000280400780c */ /* 0x000fd60003fc4270 */
[----:B------:R-:W-:Y:S01]  /*6800*/  @P5 STG.E desc[UR36][R6.64+0x84], R43 ;  /* 0x0000842b06005986 */ /* 0x000fe2000c101924 */
[----:B------:R-:W-:-:S13]  /*6810*/  ISETP.GT.AND P5, PT, R3, 0x80, P6 ;  /* 0x000000800300780c */ /* 0x000fda00037a4270 */
[----:B------:R-:W-:Y:S02]  /*6820*/  @P5 IMAD.MOV.U32 R4, RZ, RZ, R12 ;  /* 0x000000ffff045224 */ /* 0x000fe400078e000c */
[----:B0-----:R-:W-:-:S05]  /*6830*/  @P5 IMAD.MOV.U32 R5, RZ, RZ, R13 ;  /* 0x000000ffff055224 */ /* 0x001fca00078e000d */
[----:B------:R0:W-:Y:S01]  /*6840*/  @P5 STG.E desc[UR36][R4.64+0xa0], R9 ;  /* 0x0000a00904005986 */ /* 0x0001e2000c101924 */
[C---:B------:R-:W-:Y:S02]  /*6850*/  ISETP.GT.AND P5, PT, R3.reuse, 0x80, P4 ;  /* 0x000000800300780c */ /* 0x040fe400027a4270 */
[----:B------:R-:W-:Y:S01]  /*6860*/  ISETP.GT.AND P4, PT, R3, 0x88, P4 ;  /* 0x000000880300780c */ /* 0x000fe20002784270 */
[----:B0-----:R-:W-:-:S10]  /*6870*/  FMUL R9, R48, R88 ;  /* 0x0000005830097220 */ /* 0x001fd40000400000 */
[----:B------:R-:W-:Y:S02]  /*6880*/  @P5 IMAD.MOV.U32 R4, RZ, RZ, R12 ;  /* 0x000000ffff045224 */ /* 0x000fe400078e000c */
[----:B------:R-:W-:Y:S01]  /*6890*/  @P5 IMAD.MOV.U32 R5, RZ, RZ, R13 ;  /* 0x000000ffff055224 */ /* 0x000fe200078e000d */
[----:B------:R-:W-:-:S04]  /*68a0*/  F2FP.TF32.F32.PACK_B R9, R9 ;  /* 0x00000009ff09723e */ /* 0x000fc800024050ff */
[----:B------:R0:W-:Y:S01]  /*68b0*/  @P5 STG.E desc[UR36][R4.64+0xa4], R45 ;  /* 0x0000a42d04005986 */ /* 0x0001e2000c101924 */
[----:B------:R-:W-:-:S13]  /*68c0*/  ISETP.GT.AND P5, PT, R3, 0x88, P6 ;  /* 0x000000880300780c */ /* 0x000fda00037a4270 */
[----:B0-----:R-:W-:Y:S02]  /*68d0*/  @P5 IMAD.MOV.U32 R4, RZ, RZ, R6 ;  /* 0x000000ffff045224 */ /* 0x001fe400078e0006 */
[----:B------:R-:W-:-:S05]  /*68e0*/  @P5 IMAD.MOV.U32 R5, RZ, RZ, R7 ;  /* 0x000000ffff055224 */ /* 0x000fca00078e0007 */
[----:B------:R0:W-:Y:S02]  /*68f0*/  @P5 STG.E desc[UR36][R4.64+0xa0], R11 ;  /* 0x0000a00b04005986 */ /* 0x0001e4000c101924 */
[----:B0-----:R-:W-:Y:S02]  /*6900*/  @P4 IMAD.MOV.U32 R4, RZ, RZ, R6 ;  /* 0x000000ffff044224 */ /* 0x001fe400078e0006 */
[----:B------:R-:W-:Y:S01]  /*6910*/  FMUL R11, R50, R88 ;  /* 0x00000058320b7220 */ /* 0x000fe20000400000 */
[----:B------:R-:W-:-:S04]  /*6920*/  @P4 IMAD.MOV.U32 R5, RZ, RZ, R7 ;  /* 0x000000ffff054224 */ /* 0x000fc800078e0007 */
[----:B------:R-:W-:Y:S01]  /*6930*/  F2FP.TF32.F32.PACK_B R11, R11 ;  /* 0x0000000bff0b723e */ /* 0x000fe200024050ff */
[----:B------:R0:W-:Y:S01]  /*6940*/  @P4 STG.E desc[UR36][R4.64+0xa4], R47 ;  /* 0x0000a42f04004986 */ /* 0x0001e2000c101924 */
[C---:B------:R-:W-:Y:S02]  /*6950*/  ISETP.GT.AND P4, PT, R3.reuse, 0x80, P0 ;  /* 0x000000800300780c */ /* 0x040fe40000784270 */
[----:B------:R-:W-:-:S11]  /*6960*/  ISETP.GT.AND P0, PT, R3, 0x88, P0 ;  /* 0x000000880300780c */ /* 0x000fd60000704270 */
[----:B0-----:R-:W-:Y:S02]  /*6970*/  @P4 IMAD.MOV.U32 R4, RZ, RZ, R12 ;  /* 0x000000ffff044224 */ /* 0x001fe400078e000c */
[----:B------:R-:W-:-:S05]  /*6980*/  @P4 IMAD.MOV.U32 R5, RZ, RZ, R13 ;  /* 0x000000ffff054224 */ /* 0x000fca00078e000d */
        /* <DEDUP_REMOVED lines=8> */
[C---:B------:R-:W-:Y:S02]  /*6a10*/  ISETP.GT.AND P4, PT, R3.reuse, 0x80, P2 ;  /* 0x000000800300780c */ /* 0x040fe40001784270 */
[----:B------:R-:W-:Y:S01]  /*6a20*/  ISETP.GT.AND P2, PT, R3, 0x88, P2 ;  /* 0x000000880300780c */ /* 0x000fe20001744270 */
[----:B0-----:R-:W-:Y:S02]  /*6a30*/  @P0 IMAD.MOV.U32 R4, RZ, RZ, R6 ;  /* 0x000000ffff040224 */ /* 0x001fe400078e0006 */
[----:B------:R-:W-:-:S05]  /*6a40*/  @P0 IMAD.MOV.U32 R5, RZ, RZ, R7 ;  /* 0x000000ffff050224 */ /* 0x000fca00078e0007 */
[----:B------:R0:W-:Y:S01]  /*6a50*/  @P0 STG.E desc[UR36][R4.64+0xc0], R11 ;  /* 0x0000c00b04000986 */ /* 0x0001e2000c101924 */
[C---:B------:R-:W-:Y:S02]  /*6a60*/  ISETP.GT.AND P0, PT, R3.reuse, 0x80, P1 ;  /* 0x000000800300780c */ /* 0x040fe40000f04270 */
[----:B------:R-:W-:Y:S01]  /*6a70*/  ISETP.GT.AND P1, PT, R3, 0x88, P1 ;  /* 0x000000880300780c */ /* 0x000fe20000f24270 */
[----:B------:R-:W-:-:S05]  /*6a80*/  FMUL R3, R52, R88 ;  /* 0x0000005834037220 */ /* 0x000fca0000400000 */
[----:B------:R-:W-:Y:S01]  /*6a90*/  F2FP.TF32.F32.PACK_B R3, R3 ;  /* 0x00000003ff03723e */ /* 0x000fe200024050ff */
[----:B0-----:R-:W-:Y:S02]  /*6aa0*/  @P3 IMAD.MOV.U32 R4, RZ, RZ, R6 ;  /* 0x000000ffff043224 */ /* 0x001fe400078e0006 */
[----:B------:R-:W-:-:S05]  /*6ab0*/  @P3 IMAD.MOV.U32 R5, RZ, RZ, R7 ;  /* 0x000000ffff053224 */ /* 0x000fca00078e0007 */
[----:B------:R0:W-:Y:S02]  /*6ac0*/  @P3 STG.E desc[UR36][R4.64+0xc4], R51 ;  /* 0x0000c43304003986 */ /* 0x0001e4000c101924 */
[----:B0-----:R-:W-:Y:S02]  /*6ad0*/  @P4 IMAD.MOV.U32 R4, RZ, RZ, R12 ;  /* 0x000000ffff044224 */ /* 0x001fe400078e000c */
[----:B------:R-:W-:-:S05]  /*6ae0*/  @P4 IMAD.MOV.U32 R5, RZ, RZ, R13 ;  /* 0x000000ffff054224 */ /* 0x000fca00078e000d */
[----:B------:R0:W-:Y:S04]  /*6af0*/  @P4 STG.E desc[UR36][R4.64+0xe0], R3 ;  /* 0x0000e00304004986 */ /* 0x0001e8000c101924 */
[----:B------:R1:W-:Y:S01]  /*6b00*/  @P0 STG.E desc[UR36][R12.64+0xe4], R53 ;  /* 0x0000e4350c000986 */ /* 0x0003e2000c101924 */
[----:B0-----:R-:W-:Y:S02]  /*6b10*/  @P2 IMAD.MOV.U32 R4, RZ, RZ, R6 ;  /* 0x000000ffff042224 */ /* 0x001fe400078e0006 */
[----:B------:R-:W-:-:S05]  /*6b20*/  @P2 IMAD.MOV.U32 R5, RZ, RZ, R7 ;  /* 0x000000ffff052224 */ /* 0x000fca00078e0007 */
[----:B------:R1:W-:Y:S04]  /*6b30*/  @P2 STG.E desc[UR36][R4.64+0xe0], R9 ;  /* 0x0000e00904002986 */ /* 0x0003e8000c101924 */
[----:B------:R1:W-:Y:S02]  /*6b40*/  @P1 STG.E desc[UR36][R6.64+0xe4], R55 ;  /* 0x0000e43706001986 */ /* 0x0003e4000c101924 */
.L_x_158:
[----:B------:R-:W-:Y:S05]  /*6b50*/  BSYNC B0 ;  /* 0x0000000000007941 */ /* 0x000fea0003800000 */
.L_x_34:
[----:B------:R-:W-:Y:S01]  /*6b60*/  ULDC UR4, c[0x0][0xc] ;  /* 0x0000030000047ab9 */ /* 0x000fe20000000800 */
[----:B------:R-:W-:Y:S01]  /*6b70*/  ULDC UR5, c[0x0][0x10] ;  /* 0x0000040000057ab9 */ /* 0x000fe20000000800 */
[----:B------:R-:W2:Y:S01]  /*6b80*/  LDC R3, c[0x0][0x14] ;  /* 0x00000500ff037b82 */ /* 0x000ea20000000800 */
[----:B------:R-:W-:Y:S01]  /*6b90*/  UIMAD.WIDE.U32 UR4, UR4, UR5, URZ ;  /* 0x00000005040472a5 */ /* 0x000fe2000f8e003f */
[----:B------:R-:W-:Y:S02]  /*6ba0*/  IMAD.MOV.U32 R90, RZ, RZ, -0x1 ;  /* 0xffffffffff5a7424 */ /* 0x000fe400078e00ff */
[----:B------:R-:W-:-:S03]  /*6bb0*/  IMAD.MOV.U32 R23, RZ, RZ, -0x1 ;  /* 0xffffffffff177424 */ /* 0x000fc600078e00ff */
[----:B--2---:R-:W-:-:S04]  /*6bc0*/  IMAD.WIDE.U32 R16, R3, UR4, R16 ;  /* 0x0000000403107c25 */ /* 0x004fc8000f8e0010 */
[----:B------:R-:W-:Y:S01]  /*6bd0*/  IMAD R3, R3, UR5, RZ ;  /* 0x0000000503037c24 */ /* 0x000fe2000f8e02ff */
[----:B------:R-:W-:Y:S02]  /*6be0*/  ULDC.64 UR4, c[0x0][0x650] ;  /* 0x0001940000047ab9 */ /* 0x000fe40000000a00 */
[----:B------:R-:W-:Y:S01]  /*6bf0*/  ISETP.GE.U32.AND P0, PT, R16, UR4, PT ;  /* 0x0000000410007c0c */ /* 0x000fe2000bf06070 */
[--C-:B------:R-:W-:Y:S01]  /*6c00*/  IMAD.IADD R17, R17, 0x1, R3.reuse ;  /* 0x0000000111117824 */ /* 0x100fe200078e0203 */
[----:B------:R-:W-:-:S04]  /*6c10*/  PRMT R3, RZ, 0x7610, R3 ;  /* 0x00007610ff037816 */ /* 0x000fc80000000003 */
[----:B------:R-:W-:-:S13]  /*6c20*/  ISETP.GE.U32.AND.EX P0, PT, R17, UR5, PT, P0 ;  /* 0x0000000511007c0c */ /* 0x000fda000bf06100 */
[----:B------:R-:W-:Y:S05]  /*6c30*/  @P0 BRA `(.L_x_159) ;  /* 0x0000000400640947 */ /* 0x000fea0003800000 */
[----:B-1----:R-:W1:Y:S01]  /*6c40*/  S2R R12, SR_CTAID.X ;  /* 0x00000000000c7919 */ /* 0x002e620000002500 */
[----:B------:R-:W2:Y:S01]  /*6c50*/  LDC.64 R10, c[0x0][0x628] ;  /* 0x00018a00ff0a7b82 */ /* 0x000ea20000000a00 */
[----:B------:R-:W-:Y:S01]  /*6c60*/  ULDC UR4, c[0x0][0x150] ;  /* 0x0000540000047ab9 */ /* 0x000fe20000000800 */
[----:B------:R-:W-:Y:S01]  /*6c70*/  IMAD.MOV.U32 R8, RZ, RZ, R16 ;  /* 0x000000ffff087224 */ /* 0x000fe200078e0010 */
[----:B------:R-:W1:Y:S01]  /*6c80*/  S2R R24, SR_CTAID.Y ;  /* 0x0000000000187919 */ /* 0x000e620000002600 */
[----:B0-----:R-:W-:-:S04]  /*6c90*/  IMAD.MOV.U32 R9, RZ, RZ, R17 ;  /* 0x000000ffff097224 */ /* 0x001fc800078e0011 */
[----:B------:R-:W0:Y:S08]  /*6ca0*/  LDC R21, c[0x0][0x144] ;  /* 0x00005100ff157b82 */ /* 0x000e300000000800 */
[----:B------:R-:W0:Y:S08]  /*6cb0*/  LDC R0, c[0x0][0x630] ;  /* 0x00018c00ff007b82 */ /* 0x000e300000000800 */
[----:B----4-:R-:W4:Y:S01]  /*6cc0*/  LDC.64 R14, c[0x0][0x620] ;  /* 0x00018800ff0e7b82 */ /* 0x010f220000000a00 */
[----:B--2---:R-:W-:-:S04]  /*6cd0*/  ISETP.NE.U32.AND P0, PT, R10, RZ, PT ;  /* 0x000000ff0a00720c */ /* 0x004fc80003f05070 */
[----:B------:R-:W-:Y:S02]  /*6ce0*/  ISETP.NE.AND.EX P0, PT, R11, RZ, PT, P0 ;  /* 0x000000ff0b00720c */ /* 0x000fe40003f05300 */
[----:B-1----:R-:W-:-:S05]  /*6cf0*/  I2FP.F32.U32 R3, R12 ;  /* 0x0000000c00037245 */ /* 0x002fca0000201000 */
[----:B------:R-:W-:-:S04]  /*6d00*/  FMUL R3, R3, UR4 ;  /* 0x0000000403037c20 */ /* 0x000fc80008400000 */
[----:B------:R1:W2:Y:S02]  /*6d10*/  F2I.U32.TRUNC.NTZ R20, R3 ;  /* 0x0000000300147305 */ /* 0x0002a4000020f000 */
[----:B0-----:R-:W-:Y:S05]  /*6d20*/  @!P0 BRA `(.L_x_160) ;  /* 0x0000000000288947 */ /* 0x001fea0003800000 */
[----:B-1----:R-:W0:Y:S02]  /*6d30*/  LDC R3, c[0x0][0x634] ;  /* 0x00018d00ff037b82 */ /* 0x002e240000000800 */
        /* <DEDUP_REMOVED lines=9> */
.L_x_160:
[----:B------:R-:W0:Y:S01]  /*6dd0*/  LDC.64 R28, c[0x0][0x640] ;  /* 0x00019000ff1c7b82 */ /* 0x000e220000000a00 */
[-CC-:B------:R-:W-:Y:S01]  /*6de0*/  SHF.R.U64 R23, R8, R0.reuse, R9.reuse ;  /* 0x0000000008177219 */ /* 0x180fe20000001209 */
[----:B--2---:R-:W-:Y:S01]  /*6df0*/  IMAD.MOV R20, RZ, RZ, -R20 ;  /* 0x000000ffff147224 */ /* 0x004fe200078e0a14 */
[----:B------:R-:W-:Y:S01]  /*6e00*/  SHF.R.U32.HI R0, RZ, R0, R9 ;  /* 0x00000000ff007219 */ /* 0x000fe20000011609 */
[----:B------:R-:W-:Y:S01]  /*6e10*/  ULDC UR4, c[0x0][0x154] ;  /* 0x0000550000047ab9 */ /* 0x000fe20000000800 */
[----:B-1----:R-:W-:Y:S01]  /*6e20*/  IADD3 R3, P0, RZ, -R23, RZ ;  /* 0x80000017ff037210 */ /* 0x002fe20007f1e0ff */
[----:B------:R-:W-:Y:S02]  /*6e30*/  IMAD R21, R21, R20, R12 ;  /* 0x0000001415157224 */ /* 0x000fe400078e020c */
[----:B------:R-:W1:Y:S01]  /*6e40*/  LDC R6, c[0x0][0x618] ;  /* 0x00018600ff067b82 */ /* 0x000e620000000800 */
[----:B------:R-:W-:Y:S02]  /*6e50*/  IMAD.MOV.U32 R7, RZ, RZ, 0x1 ;  /* 0x00000001ff077424 */ /* 0x000fe400078e00ff */
[----:B------:R-:W-:-:S04]  /*6e60*/  IMAD.X R5, RZ, RZ, ~R0, P0 ;  /* 0x000000ffff057224 */ /* 0x000fc800000e0e00 */
[-C--:B----4-:R-:W-:Y:S01]  /*6e70*/  IMAD R0, R5, R14.reuse, RZ ;  /* 0x0000000e05007224 */ /* 0x090fe200078e02ff */
[----:B------:R-:W2:Y:S01]  /*6e80*/  LDC R8, c[0x0][0x608] ;  /* 0x00018200ff087b82 */ /* 0x000ea20000000800 */
[----:B------:R-:W-:-:S04]  /*6e90*/  IMAD.WIDE.U32 R4, R3, R14, R16 ;  /* 0x0000000e03047225 */ /* 0x000fc800078e0010 */
[----:B------:R-:W-:Y:S01]  /*6ea0*/  IMAD R3, R3, R15, R0 ;  /* 0x0000000f03037224 */ /* 0x000fe200078e0200 */
[----:B------:R-:W-:Y:S02]  /*6eb0*/  I2FP.F32.U32 R0, R24 ;  /* 0x0000001800007245 */ /* 0x000fe40000201000 */
[----:B------:R-:W4:Y:S01]  /*6ec0*/  LDC R26, c[0x0][0x658] ;  /* 0x00019600ff1a7b82 */ /* 0x000f220000000800 */
[----:B------:R-:W-:Y:S01]  /*6ed0*/  IMAD.IADD R3, R5, 0x1, R3 ;  /* 0x0000000105037824 */ /* 0x000fe200078e0203 */
[----:B0-----:R-:W-:Y:S01]  /*6ee0*/  ISETP.NE.U32.AND P0, PT, R28, RZ, PT ;  /* 0x000000ff1c00720c */ /* 0x001fe20003f05070 */
[----:B------:R-:W-:Y:S01]  /*6ef0*/  FMUL R0, R0, UR4 ;  /* 0x0000000400007c20 */ /* 0x000fe20008400000 */
[----:B------:R-:W-:Y:S02]  /*6f00*/  IMAD.MOV.U32 R5, RZ, RZ, -0x1 ;  /* 0xffffffffff057424 */ /* 0x000fe400078e00ff */
[----:B------:R-:W-:Y:S01]  /*6f10*/  ISETP.NE.AND.EX P0, PT, R29, RZ, PT, P0 ;  /* 0x000000ff1d00720c */ /* 0x000fe20003f05300 */
[----:B------:R0:W0:Y:S01]  /*6f20*/  F2I.U32.TRUNC.NTZ R13, R0 ;  /* 0x00000000000d7305 */ /* 0x000022000020f000 */
[----:B------:R-:W0:Y:S01]  /*6f30*/  LDC R15, c[0x0][0x148] ;  /* 0x00005200ff0f7b82 */ /* 0x000e220000000800 */
[----:B-1----:R-:W-:-:S02]  /*6f40*/  SHF.R.U64 R12, R4, R6, R3 ;  /* 0x00000006040c7219 */ /* 0x002fc40000001203 */
[----:B------:R-:W-:-:S05]  /*6f50*/  SHF.R.U32.HI R3, RZ, R6, R3 ;  /* 0x00000006ff037219 */ /* 0x000fca0000011603 */
[----:B------:R-:W1:Y:S01]  /*6f60*/  LDC R20, c[0x0][0x600] ;  /* 0x00018000ff147b82 */ /* 0x000e620000000800 */
[-CC-:B--2---:R-:W-:Y:S02]  /*6f70*/  SHF.R.U64 R10, R12, R8.reuse, R3.reuse ;  /* 0x000000080c0a7219 */ /* 0x184fe40000001203 */
[----:B------:R-:W-:-:S05]  /*6f80*/  SHF.R.U32.HI R3, RZ, R8, R3 ;  /* 0x00000008ff037219 */ /* 0x000fca0000011603 */
[----:B------:R-:W2:Y:S01]  /*6f90*/  LDC R27, c[0x0][0x648] ;  /* 0x00019200ff1b7b82 */ /* 0x000ea20000000800 */
[-C--:B----4-:R-:W-:Y:S02]  /*6fa0*/  SHF.L.U32 R4, R5, R26.reuse, RZ ;  /* 0x0000001a05047219 */ /* 0x090fe400000006ff */
[-CC-:B------:R-:W-:Y:S02]  /*6fb0*/  SHF.R.U64 R14, R10, R26.reuse, R3.reuse ;  /* 0x0000001a0a0e7219 */ /* 0x180fe40000001203 */
[----:B------:R-:W-:Y:S02]  /*6fc0*/  SHF.R.U32.HI R5, RZ, R26, R3 ;  /* 0x0000001aff057219 */ /* 0x000fe40000011603 */
[----:B------:R-:W-:Y:S01]  /*6fd0*/  LOP3.LUT R25, RZ, R4, RZ, 0x33, !PT ;  /* 0x00000004ff197212 */ /* 0x000fe200078e33ff */
[----:B------:R-:W4:Y:S01]  /*6fe0*/  LDC R30, c[0x0][0x638] ;  /* 0x00018e00ff1e7b82 */ /* 0x000f220000000800 */
[----:B------:R-:W-:Y:S01]  /*6ff0*/  SHF.L.U32 R26, R7, R26, RZ ;  /* 0x0000001a071a7219 */ /* 0x000fe200000006ff */
[----:B------:R-:W-:-:S06]  /*7000*/  IMAD.MOV.U32 R4, RZ, RZ, R14 ;  /* 0x000000ffff047224 */ /* 0x000fcc00078e000e */
[----:B------:R-:W0:Y:S01]  /*7010*/  LDC R31, c[0x0][0x610] ;  /* 0x00018400ff1f7b82 */ /* 0x000e220000000800 */
[----:B------:R-:W-:Y:S05]  /*7020*/  @!P0 BRA `(.L_x_161) ;  /* 0x0000000000288947 */ /* 0x000fea0003800000 */
[----:B------:R-:W3:Y:S02]  /*7030*/  LDC R3, c[0x0][0x64c] ;  /* 0x00019300ff037b82 */ /* 0x000ee40000000800 */
[----:B---3--:R-:W-:-:S05]  /*7040*/  IADD3 R3, P0, R14, R3, RZ ;  /* 0x000000030e037210 */ /* 0x008fca0007f1e0ff */
        /* <DEDUP_REMOVED lines=8> */
.L_x_161:
[----:B------:R-:W-:Y:S01]  /*70d0*/  ISETP.NE.AND P0, PT, R2, 0x1, PT ;  /* 0x000000010200780c */ /* 0x000fe20003f05270 */
[----:B-1----:R-:W-:Y:S01]  /*70e0*/  VIADD R7, R20, 0xffffffff ;  /* 0xffffffff14077836 */ /* 0x002fe20000000000 */
[----:B0-2---:R-:W-:Y:S01]  /*70f0*/  SHF.R.U64 R0, R4, R27, R5 ;  /* 0x0000001b04007219 */ /* 0x005fe20000001205 */
[----:B------:R-:W-:Y:S01]  /*7100*/  IMAD.MOV R13, RZ, RZ, -R13 ;  /* 0x000000ffff0d7224 */ /* 0x000fe200078e0a0d */
[----:B------:R-:W-:Y:S01]  /*7110*/  LOP3.LUT R5, R10, R25, RZ, 0xc0, !PT ;  /* 0x000000190a057212 */ /* 0x000fe200078ec0ff */
[----:B------:R-:W-:Y:S01]  /*7120*/  IMAD.MOV.U32 R4, RZ, RZ, 0x1 ;  /* 0x00000001ff047424 */ /* 0x000fe200078e00ff */
[----:B------:R-:W-:Y:S01]  /*7130*/  LOP3.LUT R12, R12, R7, RZ, 0xc0, !PT ;  /* 0x000000070c0c7212 */ /* 0x000fe200078ec0ff */
[----:B------:R-:W-:Y:S02]  /*7140*/  IMAD.MOV R3, RZ, RZ, -R0 ;  /* 0x000000ffff037224 */ /* 0x000fe400078e0a00 */
[----:B------:R-:W-:Y:S02]  /*7150*/  IMAD R0, R26, R0, R5 ;  /* 0x000000001a007224 */ /* 0x000fe400078e0205 */
[----:B----4-:R-:W-:-:S02]  /*7160*/  IMAD R3, R3, R30, R14 ;  /* 0x0000001e03037224 */ /* 0x010fc400078e020e */
[----:B------:R-:W-:Y:S02]  /*7170*/  @P0 IMAD R21, R15, R13, R24 ;  /* 0x0000000d0f150224 */ /* 0x000fe400078e0218 */
[----:B------:R-:W-:Y:S01]  /*7180*/  IMAD R5, R3, R20, R12 ;  /* 0x0000001403057224 */ /* 0x000fe200078e020c */
[----:B------:R-:W-:Y:S01]  /*7190*/  PRMT R3, R4, 0x7610, R3 ;  /* 0x0000761004037816 */ /* 0x000fe20000000003 */
[----:B------:R-:W-:-:S05]  /*71a0*/  IMAD R0, R0, R31, R21 ;  /* 0x0000001f00007224 */ /* 0x000fca00078e0215 */
[----:B------:R-:W-:Y:S02]  /*71b0*/  SEL R90, R5, R0, !P0 ;  /* 0x00000000055a7207 */ /* 0x000fe40004000000 */
[----:B------:R-:W-:-:S07]  /*71c0*/  SEL R0, R0, R5, !P0 ;  /* 0x0000000500007207 */ /* 0x000fce0004000000 */
.L_x_159:
[----:B------:R-:W-:Y:S01]  /*71d0*/  LOP3.LUT P0, RZ, R3, 0xff, RZ, 0xc0, !PT ;  /* 0x000000ff03ff7812 */ /* 0x000fe2000780c0ff */
[----:B------:R-:W-:-:S12]  /*71e0*/  IMAD.MOV.U32 R92, RZ, RZ, R0 ;  /* 0x000000ffff5c7224 */ /* 0x000fd800078e0000 */
[----:B------:R-:W-:Y:S05]  /*71f0*/  @P0 BRA `(.L_x_162) ;  /* 0xffffff9c00f00947 */ /* 0x000fea000383ffff */
[----:B------:R-:W-:Y:S05]  /*7200*/  EXIT ;  /* 0x000000000000794d */ /* 0x000fea0003800000 */
.L_x_7:
[----:B0-----:R-:W-:Y:S01]  /*7210*/  ULDC.64 UR4, c[0x0][0x650] ;  /* 0x0001940000047ab9 */ /* 0x001fe20000000a00 */
        /* <DEDUP_REMOVED lines=25> */
.L_x_164:
[----:B------:R-:W0:Y:S01]  /*73b0*/  LDC.64 R28, c[0x0][0x640] ;  /* 0x00019000ff1c7b82 */ /* 0x000e220000000a00 */
[-CC-:B------:R-:W-:Y:S01]  /*73c0*/  SHF.R.U64 R22, R12, R6.reuse, R13.reuse ;  /* 0x000000060c167219 */ /* 0x180fe2000000120d */
[----:B------:R-:W-:Y:S01]  /*73d0*/  IMAD.MOV.U32 R30, RZ, RZ, 0x1 ;  /* 0x00000001ff1e7424 */ /* 0x000fe200078e00ff */
[----:B------:R-:W-:Y:S02]  /*73e0*/  SHF.R.U32.HI R6, RZ, R6, R13 ;  /* 0x00000006ff067219 */ /* 0x000fe4000001160d */
        /* <DEDUP_REMOVED lines=8> */
[----:B------:R-:W-:Y:S01]  /*7470*/  IMAD.IADD R9, R9, 0x1, R11 ;  /* 0x0000000109097824 */ /* 0x000fe200078e020b */
[----:B0-----:R-:W-:-:S04]  /*7480*/  ISETP.NE.U32.AND P0, PT, R28, RZ, PT ;  /* 0x000000ff1c00720c */ /* 0x001fc80003f05070 */
[----:B------:R-:W-:Y:S02]  /*7490*/  ISETP.NE.AND.EX P0, PT, R29, RZ, PT, P0 ;  /* 0x000000ff1d00720c */ /* 0x000fe40003f05300 */
[----:B------:R-:W0:Y:S01]  /*74a0*/  LDC R20, c[0x0][0x600] ;  /* 0x00018000ff147b82 */ /* 0x000e220000000800 */
[-CC-:B-1----:R-:W-:Y:S01]  /*74b0*/  SHF.R.U64 R14, R8, R10.reuse, R9.reuse ;  /* 0x0000000a080e7219 */ /* 0x182fe20000001209 */
[----:B------:R-:W-:Y:S01]  /*74c0*/  IMAD.MOV.U32 R8, RZ, RZ, -0x1 ;  /* 0xffffffffff087424 */ /* 0x000fe200078e00ff */
[----:B------:R-:W-:-:S05]  /*74d0*/  SHF.R.U32.HI R9, RZ, R10, R9 ;  /* 0x0000000aff097219 */ /* 0x000fca0000011609 */
[----:B------:R-:W1:Y:S01]  /*74e0*/  LDC R24, c[0x0][0x648] ;  /* 0x00019200ff187b82 */ /* 0x000e620000000800 */
[-CC-:B--2---:R-:W-:Y:S02]  /*74f0*/  SHF.R.U64 R23, R14, R12.reuse, R9.reuse ;  /* 0x0000000c0e177219 */ /* 0x184fe40000001209 */
[----:B------:R-:W-:-:S05]  /*7500*/  SHF.R.U32.HI R6, RZ, R12, R9 ;  /* 0x0000000cff067219 */ /* 0x000fca0000011609 */
[----:B------:R-:W2:Y:S01]  /*7510*/  LDC R26, c[0x0][0x638] ;  /* 0x00018e00ff1a7b82 */ /* 0x000ea20000000800 */
[-C--:B---3--:R-:W-:Y:S02]  /*7520*/  SHF.L.U32 R8, R8, R27.reuse, RZ ;  /* 0x0000001b08087219 */ /* 0x088fe400000006ff */
[-CC-:B------:R-:W-:Y:S02]  /*7530*/  SHF.R.U64 R25, R23, R27.reuse, R6.reuse ;  /* 0x0000001b17197219 */ /* 0x180fe40000001206 */
[----:B------:R-:W-:Y:S02]  /*7540*/  LOP3.LUT R32, RZ, R8, RZ, 0x33, !PT ;  /* 0x00000008ff207212 */ /* 0x000fe400078e33ff */
[----:B------:R-:W-:Y:S01]  /*7550*/  SHF.R.U32.HI R9, RZ, R27, R6 ;  /* 0x0000001bff097219 */ /* 0x000fe20000011606 */
[----:B------:R-:W3:Y:S01]  /*7560*/  LDC R31, c[0x0][0x610] ;  /* 0x00018400ff1f7b82 */ /* 0x000ee20000000800 */
[----:B------:R-:W-:Y:S01]  /*7570*/  IMAD.MOV.U32 R8, RZ, RZ, R25 ;  /* 0x000000ffff087224 */ /* 0x000fe200078e0019 */
[----:B------:R-:W-:Y:S06]  /*7580*/  @!P0 BRA `(.L_x_165) ;  /* 0x0000000000288947 */ /* 0x000fec0003800000 */
        /* <DEDUP_REMOVED lines=10> */
.L_x_165:
[----:B------:R-:W-:Y:S02]  /*7630*/  ISETP.NE.AND P0, PT, R2, 0x1, PT ;  /* 0x000000010200780c */ /* 0x000fe40003f05270 */
[----:B-1----:R-:W-:Y:S01]  /*7640*/  SHF.R.U64 R6, R8, R24, R9 ;  /* 0x0000001808067219 */ /* 0x002fe20000001209 */
[----:B0-----:R-:W-:Y:S01]  /*7650*/  VIADD R9, R20, 0xffffffff ;  /* 0xffffffff14097836 */ /* 0x001fe20000000000 */
[----:B------:R-:W-:Y:S02]  /*7660*/  SHF.L.U32 R30, R30, R27, RZ ;  /* 0x0000001b1e1e7219 */ /* 0x000fe400000006ff */
[----:B------:R-:W-:Y:S01]  /*7670*/  LOP3.LUT R5, R23, R32, RZ, 0xc0, !PT ;  /* 0x0000002017057212 */ /* 0x000fe200078ec0ff */
[----:B------:R-:W-:-:S04]  /*7680*/  IMAD.MOV R8, RZ, RZ, -R6 ;  /* 0x000000ffff087224 */ /* 0x000fc800078e0a06 */
[----:B------:R-:W-:Y:S01]  /*7690*/  IMAD R6, R30, R6, R5 ;  /* 0x000000061e067224 */ /* 0x000fe200078e0205 */
[----:B------:R-:W-:Y:S01]  /*76a0*/  LOP3.LUT R5, R14, R9, RZ, 0xc0, !PT ;  /* 0x000000090e057212 */ /* 0x000fe200078ec0ff */
[----:B------:R-:W-:Y:S02]  /*76b0*/  @P0 IMAD R3, R7, R21, R4 ;  /* 0x0000001507030224 */ /* 0x000fe400078e0204 */
[----:B--2---:R-:W-:Y:S02]  /*76c0*/  IMAD R4, R8, R26, R25 ;  /* 0x0000001a08047224 */ /* 0x004fe400078e0219 */
[----:B---3--:R-:W-:Y:S02]  /*76d0*/  IMAD R3, R6, R31, R3 ;  /* 0x0000001f06037224 */ /* 0x008fe400078e0203 */
[----:B------:R-:W-:Y:S02]  /*76e0*/  IMAD R4, R4, R20, R5 ;  /* 0x0000001404047224 */ /* 0x000fe400078e0205 */
[----:B------:R-:W-:-:S02]  /*76f0*/  IMAD.MOV.U32 R8, RZ, RZ, 0x1 ;  /* 0x00000001ff087424 */ /* 0x000fc400078e00ff */
[----:B------:R-:W-:Y:S01]  /*7700*/  IMAD.MOV.U32 R6, RZ, RZ, R22 ;  /* 0x000000ffff067224 */ /* 0x000fe200078e0016 */
[----:B------:R-:W-:Y:S02]  /*7710*/  SEL R13, R4, R3, !P0 ;  /* 0x00000003040d7207 */ /* 0x000fe40004000000 */
[----:B------:R-:W-:-:S07]  /*7720*/  SEL R20, R3, R4, !P0 ;  /* 0x0000000403147207 */ /* 0x000fce0004000000 */
.L_x_163:
[----:B------:R-:W-:-:S08]  /*7730*/  NOP ;  /* 0x0000000000007918 */ /* 0x000fd00000000000 */
[----:B------:R-:W0:-:S00]  /*7740*/  USETMAXREG.DEALLOC.CTAPOOL 0x28 ;  /* 0x00000028000079c8 */ /* 0x000e0000080e0500 */
[----:B0-----:R-:W-:-:S13]  /*7750*/  ISETP.NE.AND P0, PT, R0, RZ, PT ;  /* 0x000000ff0000720c */ /* 0x001fda0003f05270 */
[----:B------:R-:W-:Y:S05]  /*7760*/  @P0 EXIT ;  /* 0x000000000000094d */ /* 0x000fea0003800000 */
[----:B------:R-:W-:Y:S01]  /*7770*/  LOP3.LUT P0, RZ, R8, 0xff, RZ, 0xc0, !PT ;  /* 0x000000ff08ff7812 */ /* 0x000fe2000780c0ff */
[----:B------:R-:W-:Y:S02]  /*7780*/  IMAD.MOV.U32 R0, RZ, RZ, 0x1 ;  /* 0x00000001ff007424 */ /* 0x000fe400078e00ff */
[----:B------:R-:W-:-:S10]  /*7790*/  IMAD.MOV.U32 R3, RZ, RZ, RZ ;  /* 0x000000ffff037224 */ /* 0x000fd400078e00ff */
[----:B------:R-:W-:Y:S05]  /*77a0*/  @!P0 BRA `(.L_x_166) ;  /* 0x0000000c00388947 */ /* 0x000fea0003800000 */
[----:B------:R-:W0:Y:S01]  /*77b0*/  LDC R0, c[0x0][0x28c] ;  /* 0x0000a300ff007b82 */ /* 0x000e220000000800 */
[----:B------:R-:W-:Y:S01]  /*77c0*/  ULDC UR5, c[0x0][0x658] ;  /* 0x0001960000057ab9 */ /* 0x000fe20000000800 */
[----:B------:R-:W-:Y:S01]  /*77d0*/  UMOV UR7, 0xffffffff ;  /* 0xffffffff00077882 */ /* 0x000fe20000000000 */
[----:B------:R-:W-:Y:S01]  /*77e0*/  ULDC UR6, c[0x0][0xc] ;  /* 0x0000030000067ab9 */ /* 0x000fe20000000800 */
[----:B------:R-:W-:Y:S01]  /*77f0*/  USHF.L.U32 UR8, UR7, UR5, URZ ;  /* 0x0000000507087299 */ /* 0x000fe2000800063f */
[----:B------:R-:W-:Y:S01]  /*7800*/  BSSY B0, `(.L_x_166) ;  /* 0x00000c8000007945 */ /* 0x000fe20003800000 */
[----:B------:R-:W-:Y:S01]  /*7810*/  UMOV UR9, 0x1 ;  /* 0x0000000100097882 */ /* 0x000fe20000000000 */
[----:B------:R-:W-:Y:S01]  /*7820*/  ULDC UR7, c[0x0][0x10] ;  /* 0x0000040000077ab9 */ /* 0x000fe20000000800 */
[----:B------:R-:W1:Y:S01]  /*7830*/  S2UR UR10, SR_CgaCtaId ;  /* 0x00000000000a79c3 */ /* 0x000e620000008800 */
[----:B------:R-:W-:Y:S01]  /*7840*/  UIMAD.WIDE.U32 UR6, UR6, UR7, URZ ;  /* 0x00000007060672a5 */ /* 0x000fe2000f8e003f */
[----:B------:R-:W-:Y:S01]  /*7850*/  IMAD.MOV.U32 R9, RZ, RZ, 0x1 ;  /* 0x00000001ff097424 */ /* 0x000fe200078e00ff */
[----:B------:R-:W-:Y:S01]  /*7860*/  USHF.L.U32 UR18, UR9, UR5, URZ ;  /* 0x0000000509127299 */ /* 0x000fe2000800063f */
[----:B------:R-:W-:Y:S01]  /*7870*/  LOP3.LUT R8, R19, 0x2, RZ, 0xfc, !PT ;  /* 0x0000000213087812 */ /* 0x000fe200078efcff */
[----:B------:R-:W-:Y:S01]  /*7880*/  ULDC UR4, c[0x0][0x600] ;  /* 0x0001800000047ab9 */ /* 0x000fe20000000800 */
[----:B------:R-:W-:Y:S01]  /*7890*/  ULDC UR5, c[0x0][0x14] ;  /* 0x0000050000057ab9 */ /* 0x000fe20000000800 */
[----:B------:R-:W-:-:S02]  /*78a0*/  UIADD3 UR4, UR4, -0x1, URZ ;  /* 0xffffffff04047890 */ /* 0x000fc4000fffe03f */
[----:B------:R-:W-:Y:S02]  /*78b0*/  UIMAD.WIDE.U32 UR20, UR6, UR5, URZ ;  /* 0x00000005061472a5 */ /* 0x000fe4000f8e003f */
[----:B------:R-:W-:Y:S02]  /*78c0*/  UIMAD UR13, UR7, UR5, URZ ;  /* 0x00000005070d72a4 */ /* 0x000fe4000f8e023f */
[----:B------:R-:W-:Y:S02]  /*78d0*/  ULOP3.LUT UR17, URZ, UR8, URZ, 0x33, !UPT ;  /* 0x000000083f117292 */ /* 0x000fe4000f8e333f */
[----:B------:R-:W-:Y:S01]  /*78e0*/  UIADD3 UR13, UR21, UR13, URZ ;  /* 0x0000000d150d7290 */ /* 0x000fe2000fffe03f */
[----:B0-----:R-:W-:Y:S01]  /*78f0*/  VIADD R0, R0, 0x1f ;  /* 0x0000001f00007836 */ /* 0x001fe20000000000 */
[----:B------:R-:W-:-:S04]  /*7900*/  ULDC.64 UR22, c[0x0][0x198] ;  /* 0x0000660000167ab9 */ /* 0x000fc80000000a00 */
[----:B------:R-:W-:Y:S01]  /*7910*/  SHF.R.S32.HI R3, RZ, 0x1f, R0 ;  /* 0x0000001fff037819 */ /* 0x000fe20000011400 */
[----:B-1----:R-:W-:-:S03]  /*7920*/  IMAD.U32 R11, RZ, RZ, UR10 ;  /* 0x0000000aff0b7e24 */ /* 0x002fc6000f8e00ff */
[----:B------:R-:W-:Y:S01]  /*7930*/  LEA.HI R3, R3, R0, RZ, 0x5 ;  /* 0x0000000003037211 */ /* 0x000fe200078f28ff */
[----:B------:R-:W-:-:S03]  /*7940*/  IMAD.MOV.U32 R0, RZ, RZ, 0x1 ;  /* 0x00000001ff007424 */ /* 0x000fc600078e00ff */
[----:B------:R-:W-:Y:S01]  /*7950*/  SHF.R.S32.HI R10, RZ, 0x5, R3 ;  /* 0x00000005ff0a7819 */ /* 0x000fe20000011403 */
[----:B------:R-:W-:-:S04]  /*7960*/  IMAD.MOV.U32 R3, RZ, RZ, RZ ;  /* 0x000000ffff037224 */ /* 0x000fc800078e00ff */
[----:B------:R-:W-:-:S07]  /*7970*/  VIADD R12, R10, 0x1 ;  /* 0x000000010a0c7836 */ /* 0x000fce0000000000 */
.L_x_177:
[----:B------:R-:W-:-:S03]  /*7980*/  UMOV UR5, 0xffffffff ;  /* 0xffffffff00057882 */ /* 0x000fc60000000000 */
[----:B------:R-:W-:Y:S05]  /*7990*/  BRA.DIV UR5, `(.L_x_167) ;  /* 0x0000000e05c87947 */ /* 0x000fea000b800000 */
[----:B------:R-:W-:-:S13]  /*79a0*/  ELECT P6, URZ, PT ;  /* 0x00000000003f782f */ /* 0x000fda00038c0000 */
.L_x_189:
[----:B------:R-:W0:Y:S01]  /*79b0*/  LDC R4, c[0x0][0x28c] ;  /* 0x0000a300ff047b82 */ /* 0x000e220000000800 */
[----:B------:R-:W-:Y:S01]  /*79c0*/  BSSY B1, `(.L_x_168) ;  /* 0x0000039000017945 */ /* 0x000fe20003800000 */
[----:B0-----:R-:W-:-:S13]  /*79d0*/  ISETP.LT.OR P6, PT, R4, 0x1, !P6 ;  /* 0x000000010400780c */ /* 0x001fda00077c1670 */
[----:B------:R-:W-:Y:S05]  /*79e0*/  @P6 BRA `(.L_x_169) ;  /* 0x0000000000d86947 */ /* 0x000fea0003800000 */
[----:B------:R-:W-:Y:S02]  /*79f0*/  IMAD R20, R20, 0x4, R11 ;  /* 0x0000000414147824 */ /* 0x000fe400078e020b */
[----:B------:R-:W-:Y:S02]  /*7a00*/  IMAD.SHL.U32 R15, R13, 0x40, RZ ;  /* 0x000000400d0f7824 */ /* 0x000fe400078e00ff */
[----:B------:R-:W-:Y:S02]  /*7a10*/  IMAD.MOV.U32 R21, RZ, RZ, RZ ;  /* 0x000000ffff157224 */ /* 0x000fe400078e00ff */
[----:B------:R-:W-:Y:S02]  /*7a20*/  IMAD.MOV.U32 R4, RZ, RZ, R12 ;  /* 0x000000ffff047224 */ /* 0x000fe400078e000c */
[----:B------:R-:W-:Y:S02]  /*7a30*/  IMAD.MOV.U32 R5, RZ, RZ, R0 ;  /* 0x000000ffff057224 */ /* 0x000fe400078e0000 */
[----:B------:R-:W-:-:S02]  /*7a40*/  IMAD.MOV.U32 R7, RZ, RZ, R3 ;  /* 0x000000ffff077224 */ /* 0x000fc400078e0003 */
[----:B------:R-:W-:-:S07]  /*7a50*/  IMAD.SHL.U32 R20, R20, 0x40, RZ ;  /* 0x0000004014147824 */ /* 0x000fce00078e00ff */
.L_x_172:
[----:B------:R-:W0:Y:S01]  /*7a60*/  S2UR UR5, SR_CgaCtaId ;  /* 0x00000000000579c3 */ /* 0x000e220000008800 */
[----:B------:R-:W-:Y:S02]  /*7a70*/  MOV R14, 0x400 ;  /* 0x00000400000e7802 */ /* 0x000fe40000000f00 */
[----:B------:R-:W-:Y:S02]  /*7a80*/  SHF.L.U32 R13, R5, 0x1f, RZ ;  /* 0x0000001f050d7819 */ /* 0x000fe400000006ff */
[----:B------:R-:W-:Y:S01]  /*7a90*/  LOP3.LUT P1, RZ, R18, 0x7f, RZ, 0xc0, !PT ;  /* 0x0000007f12ff7812 */ /* 0x000fe2000782c0ff */
[----:B0-----:R-:W-:-:S05]  /*7aa0*/  IMAD.U32 R11, RZ, RZ, UR5 ;  /* 0x00000005ff0b7e24 */ /* 0x001fca000f8e00ff */
[----:B------:R-:W-:-:S07]  /*7ab0*/  LEA R24, R11, R14, 0x18 ;  /* 0x0000000e0b187211 */ /* 0x000fce00078ec0ff */
[----:B------:R-:W0:Y:S01]  /*7ac0*/  @!P1 LDC R14, c[0x0][0x500] ;  /* 0x00014000ff0e9b82 */ /* 0x000e220000000800 */
[----:B------:R-:W-:-:S04]  /*7ad0*/  IMAD R22, R7, 0x8, R24 ;  /* 0x0000000807167824 */ /* 0x000fc800078e0218 */
[----:B------:R-:W1:Y:S02]  /*7ae0*/  SYNCS.PHASECHK.TRANS64.TRYWAIT P0, [R22+URZ+0x28], R13 ;  /* 0x0000280d160075a7 */ /* 0x000e64000800017f */
[----:B-1----:R-:W-:Y:S05]  /*7af0*/  @!P0 BRA `(.L_x_170) ;  /* 0x0000000c00908947 */ /* 0x002fea0003800000 */
.L_x_190:
[----:B-1----:R-:W-:Y:S01]  /*7b00*/  PRMT R13, R8, 0x9910, RZ ;  /* 0x00009910080d7816 */ /* 0x002fe200000000ff */
[----:B0-----:R0:W-:Y:S03]  /*7b10*/  @!P1 SYNCS.ARRIVE.TRANS64 RZ, [R22+URZ], R14 ;  /* 0x0000000e16ff99a7 */ /* 0x0011e6000800003f */
[----:B------:R-:W-:-:S13]  /*7b20*/  ISETP.NE.AND P0, PT, R13, 0x2, PT ;  /* 0x000000020d00780c */ /* 0x000fda0003f05270 */
[----:B0-----:R-:W-:Y:S05]  /*7b30*/  @P0 BRA `(.L_x_171) ;  /* 0x0000000000040947 */ /* 0x001fea0003800000 */
[----:B------:R-:W-:Y:S01]  /*7b40*/  BPT.TRAP 0x1 ;  /* 0x000000040000795c */ /* 0x000fe20000300000 */
.L_x_171:
[----:B------:R-:W-:Y:S01]  /*7b50*/  IMAD.SHL.U32 R14, R7, 0x2000, RZ ;  /* 0x00002000070e7824 */ /* 0x000fe200078e00ff */
[----:B------:R-:W-:Y:S01]  /*7b60*/  R2UR UR9, R22 ;  /* 0x00000000160972ca */ /* 0x000fe200000e0000 */
[----:B------:R-:W-:Y:S01]  /*7b70*/  VIADD R4, R4, 0xffffffff ;  /* 0xffffffff04047836 */ /* 0x000fe20000000000 */
[----:B------:R-:W-:Y:S01]  /*7b80*/  R2UR UR11, R20 ;  /* 0x00000000140b72ca */ /* 0x000fe200000e0000 */
[--C-:B------:R-:W-:Y:S01]  /*7b90*/  IMAD R13, R11, 0x800, R14.reuse ;  /* 0x000008000b0d7824 */ /* 0x100fe200078e020e */
[----:B------:R-:W-:Y:S01]  /*7ba0*/  IADD3 R14, R24, 0x28100, R14 ;  /* 0x00028100180e7810 */ /* 0x000fe20007ffe00e */
[----:B------:R-:W-:Y:S01]  /*7bb0*/  UIADD3 UR6, UP0, UR22, 0xf0, URZ ;  /* 0x000000f016067890 */ /* 0x000fe2000ff1e03f */
[----:B------:R-:W-:Y:S01]  /*7bc0*/  R2UR UR10, R21 ;  /* 0x00000000150a72ca */ /* 0x000fe200000e0000 */
[----:B------:R-:W-:Y:S01]  /*7bd0*/  IMAD R13, R13, 0x4, R24 ;  /* 0x000000040d0d7824 */ /* 0x000fe200078e0218 */
[----:B------:R-:W-:Y:S01]  /*7be0*/  R2UR UR12, R6 ;  /* 0x00000000060c72ca */ /* 0x000fe200000e0000 */
[----:B------:R-:W-:Y:S01]  /*7bf0*/  UIADD3 UR24, UP1, UR22, 0x1f0, URZ ;  /* 0x000001f016187890 */ /* 0x000fe2000ff3e03f */
[----:B------:R-:W-:Y:S01]  /*7c00*/  R2UR UR16, R14 ;  /* 0x000000000e1072ca */ /* 0x000fe200000e0000 */
[----:B------:R-:W-:Y:S01]  /*7c10*/  UIADD3.X UR7, URZ, UR23, URZ, UP0, !UPT ;  /* 0x000000173f077290 */ /* 0x000fe200087fe43f */
[----:B------:R-:W-:Y:S01]  /*7c20*/  R2UR UR5, R13 ;  /* 0x000000000d0572ca */ /* 0x000fe200000e0000 */
[----:B------:R-:W-:Y:S01]  /*7c30*/  VIADD R7, R7, 0x1 ;  /* 0x0000000107077836 */ /* 0x000fe20000000000 */
[----:B------:R-:W-:Y:S01]  /*7c40*/  R2UR UR19, R15 ;  /* 0x000000000f1372ca */ /* 0x000fe200000e0000 */
[----:B------:R-:W-:Y:S01]  /*7c50*/  UIADD3.X UR25, URZ, UR23, URZ, UP1, !UPT ;  /* 0x000000173f197290 */ /* 0x000fe20008ffe43f */
[----:B------:R-:W-:Y:S01]  /*7c60*/  ISETP.GT.AND P1, PT, R4, 0x1, PT ;  /* 0x000000010400780c */ /* 0x000fe20003f24270 */
[----:B------:R-:W-:Y:S01]  /*7c70*/  UMOV UR14, 0x0 ;  /* 0x00000000000e7882 */ /* 0x000fe20000000000 */
[----:B------:R-:W-:Y:S01]  /*7c80*/  UMOV UR15, 0x10000000 ;  /* 0x10000000000f7882 */ /* 0x000fe20000000000 */
[----:B------:R-:W-:Y:S01]  /*7c90*/  ISETP.NE.AND P0, PT, R7, 0x5, PT ;  /* 0x000000050700780c */ /* 0x000fe20003f05270 */
[----:B------:R-:W-:-:S03]  /*7ca0*/  VIADD R21, R21, 0x20 ;  /* 0x0000002015157836 */ /* 0x000fc60000000000 */
[----:B------:R-:W-:Y:S02]  /*7cb0*/  SEL R14, RZ, 0x1, P0 ;  /* 0x00000001ff0e7807 */ /* 0x000fe40000000000 */
[----:B------:R-:W-:Y:S01]  /*7cc0*/  UIADD3 UR8, UR5, 0x100, URZ ;  /* 0x0000010005087890 */ /* 0x000fe2000fffe03f */
[----:B------:R-:W-:Y:S02]  /*7cd0*/  SEL R7, R7, RZ, P0 ;  /* 0x000000ff07077207 */ /* 0x000fe40000000000 */
[----:B------:R-:W-:Y:S01]  /*7ce0*/  UMOV UR5, 0xf0000 ;  /* 0x000f000000057882 */ /* 0x000fe20000000000 */
[----:B------:R-:W-:-:S05]  /*7cf0*/  LOP3.LUT R5, R5, R14, RZ, 0x3c, !PT ;  /* 0x0000000e05057212 */ /* 0x000fca00078e3cff */
[----:B------:R0:W-:Y:S02]  /*7d00*/  UTMALDG.3D.MULTICAST [UR8], [UR6], UR5, desc[UR14] ;  /* 0x00000e08060073b4 */ /* 0x0001e40008011805 */
[----:B0-----:R-:W-:Y:S01]  /*7d10*/  UMOV UR8, UR16 ;  /* 0x0000001000087c82 */ /* 0x001fe20008000000 */
[----:B------:R-:W-:Y:S02]  /*7d20*/  UMOV UR11, UR19 ;  /* 0x00000013000b7c82 */ /* 0x000fe40008000000 */
[----:B------:R0:W-:Y:S02]  /*7d30*/  UTMALDG.3D [UR8], [UR24], desc[UR14] ;  /* 0x00000e08180075b4 */ /* 0x0001e40008011000 */
[----:B0-----:R-:W-:Y:S05]  /*7d40*/  @P1 BRA `(.L_x_172) ;  /* 0xfffffffc00441947 */ /* 0x001fea000383ffff */
.L_x_169:
[----:B------:R-:W-:Y:S05]  /*7d50*/  BSYNC B1 ;  /* 0x0000000000017941 */ /* 0x000fea0003800000 */
.L_x_168:
[----:B------:R-:W-:Y:S01]  /*7d60*/  LOP3.LUT P1, RZ, R9, 0xff, RZ, 0xc0, !PT ;  /* 0x000000ff09ff7812 */ /* 0x000fe2000782c0ff */
[C---:B------:R-:W-:Y:S01]  /*7d70*/  IMAD.IADD R6, R10.reuse, 0x1, R3 ;  /* 0x000000010a067824 */ /* 0x040fe200078e0203 */
[----:B------:R-:W-:Y:S01]  /*7d80*/  ULDC.64 UR6, c[0x0][0x650] ;  /* 0x0001940000067ab9 */ /* 0x000fe20000000a00 */
[----:B------:R-:W-:Y:S01]  /*7d90*/  ISETP.GE.U32.AND P2, PT, R10, 0x5, PT ;  /* 0x000000050a00780c */ /* 0x000fe20003f46070 */
[----:B------:R-:W-:Y:S01]  /*7da0*/  BSSY B1, `(.L_x_173) ;  /* 0x000006b000017945 */ /* 0x000fe20003800000 */
[----:B------:R-:W-:Y:S01]  /*7db0*/  IMAD.MOV.U32 R20, RZ, RZ, -0x1 ;  /* 0xffffffffff147424 */ /* 0x000fe200078e00ff */
[----:B------:R-:W-:Y:S01]  /*7dc0*/  ISETP.GT.U32.AND P0, PT, R6, 0x4, PT ;  /* 0x000000040600780c */ /* 0x000fe20003f04070 */
[----:B------:R-:W-:Y:S01]  /*7dd0*/  IMAD.MOV.U32 R13, RZ, RZ, -0x1 ;  /* 0xffffffffff0d7424 */ /* 0x000fe200078e00ff */
[----:B------:R-:W-:Y:S02]  /*7de0*/  PRMT R9, RZ, 0x7610, R9 ;  /* 0x00007610ff097816 */ /* 0x000fe40000000009 */
[----:B------:R-:W-:-:S03]  /*7df0*/  ISETP.LT.U32.AND P0, PT, R10, 0x5, P0 ;  /* 0x000000050a00780c */ /* 0x000fc60000701070 */
[----:B------:R-:W0:Y:S01]  /*7e00*/  @P1 S2R R11, SR_CgaCtaId ;  /* 0x00000000000b1919 */ /* 0x000e220000008800 */
[----:B------:R-:W-:-:S04]  /*7e10*/  @P1 MOV R4, 0x400 ;  /* 0x0000040000041802 */ /* 0x000fc80000000f00 */
[----:B0-----:R-:W-:Y:S01]  /*7e20*/  @P1 LEA R3, R11, R4, 0x18 ;  /* 0x000000040b031211 */ /* 0x001fe200078ec0ff */
[----:B------:R-:W-:-:S03]  /*7e30*/  IMAD.WIDE.U32 R4, R6, -0x33333333, RZ ;  /* 0xcccccccd06047825 */ /* 0x000fc600078e00ff */
[----:B------:R0:W-:Y:S01]  /*7e40*/  @P1 SYNCS.ARRIVE.TRANS64.A1T0 RZ, [R3+URZ+0x68], RZ ;  /* 0x000068ff03ff19a7 */ /* 0x0001e2000810003f */
[----:B------:R-:W-:Y:S02]  /*7e50*/  IADD3 R16, P1, R16, UR20, RZ ;  /* 0x0000001410107c10 */ /* 0x000fe4000ff3e0ff */
[----:B------:R-:W-:Y:S02]  /*7e60*/  SHF.R.U32.HI R5, RZ, 0x2, R5 ;  /* 0x00000002ff057819 */ /* 0x000fe40000011605 */
[----:B------:R-:W-:Y:S02]  /*7e70*/  IADD3.X R17, R17, UR13, RZ, P1, !PT ;  /* 0x0000000d11117c10 */ /* 0x000fe40008ffe4ff */
[----:B------:R-:W-:Y:S02]  /*7e80*/  PRMT R4, RZ, 0x7610, R4 ;  /* 0x00007610ff047816 */ /* 0x000fe40000000004 */
[----:B0-----:R-:W-:Y:S02]  /*7e90*/  SEL R3, RZ, 0x1, !P0 ;  /* 0x00000001ff037807 */ /* 0x001fe40004000000 */
[----:B------:R-:W-:-:S02]  /*7ea0*/  ISETP.GE.U32.AND P0, PT, R16, UR6, PT ;  /* 0x0000000610007c0c */ /* 0x000fc4000bf06070 */
[----:B------:R-:W-:Y:S01]  /*7eb0*/  LOP3.LUT R0, R0, R3, RZ, 0x3c, !PT ;  /* 0x0000000300007212 */ /* 0x000fe200078e3cff */
[----:B------:R-:W-:Y:S01]  /*7ec0*/  IMAD R3, R5, -0x5, R6 ;  /* 0xfffffffb05037824 */ /* 0x000fe200078e0206 */
[----:B------:R-:W-:Y:S01]  /*7ed0*/  ISETP.GE.U32.AND.EX P0, PT, R17, UR7, PT, P0 ;  /* 0x0000000711007c0c */ /* 0x000fe2000bf06100 */
[----:B------:R-:W-:Y:S01]  /*7ee0*/  IMAD.MOV.U32 R6, RZ, RZ, -0x1 ;  /* 0xffffffffff067424 */ /* 0x000fe200078e00ff */
[----:B------:R-:W-:-:S11]  /*7ef0*/  @P2 LOP3.LUT R0, R0, 0x1, R5, 0x78, !PT ;  /* 0x0000000100002812 */ /* 0x000fd600078e7805 */
[----:B------:R-:W-:Y:S05]  /*7f00*/  @P0 BRA `(.L_x_174) ;  /* 0x0000000400500947 */ /* 0x000fea0003800000 */
[----:B------:R-:W0:Y:S01]  /*7f10*/  S2R R15, SR_CTAID.X ;  /* 0x00000000000f7919 */ /* 0x000e220000002500 */
[----:B------:R-:W-:Y:S01]  /*7f20*/  ULDC.64 UR6, c[0x0][0x628] ;  /* 0x00018a0000067ab9 */ /* 0x000fe20000000a00 */
[----:B------:R-:W1:Y:S01]  /*7f30*/  LDC R20, c[0x0][0x144] ;  /* 0x00005100ff147b82 */ /* 0x000e620000000800 */
[----:B------:R-:W-:Y:S01]  /*7f40*/  ISETP.NE.U32.AND P0, PT, RZ, UR6, PT ;  /* 0x00000006ff007c0c */ /* 0x000fe2000bf05070 */
[----:B------:R-:W2:Y:S01]  /*7f50*/  S2R R13, SR_CTAID.Y ;  /* 0x00000000000d7919 */ /* 0x000ea20000002600 */
[----:B------:R-:W-:Y:S01]  /*7f60*/  ULDC UR8, c[0x0][0x630] ;  /* 0x00018c0000087ab9 */ /* 0x000fe20000000800 */
[----:B------:R-:W-:Y:S01]  /*7f70*/  ULDC UR9, c[0x0][0x150] ;  /* 0x0000540000097ab9 */ /* 0x000fe20000000800 */
[----:B------:R-:W-:Y:S01]  /*7f80*/  ISETP.NE.AND.EX P0, PT, RZ, UR7, PT, P0 ;  /* 0x00000007ff007c0c */ /* 0x000fe2000bf05300 */
[----:B------:R-:W-:Y:S02]  /*7f90*/  IMAD.MOV.U32 R4, RZ, RZ, R16 ;  /* 0x000000ffff047224 */ /* 0x000fe400078e0010 */
[----:B------:R-:W-:Y:S01]  /*7fa0*/  IMAD.MOV.U32 R5, RZ, RZ, R17 ;  /* 0x000000ffff057224 */ /* 0x000fe200078e0011 */
[----:B0-----:R-:W-:-:S09]  /*7fb0*/  I2FP.F32.U32 R22, R15 ;  /* 0x0000000f00167245 */ /* 0x001fd20000201000 */
[----:B------:R-:W-:Y:S05]  /*7fc0*/  @!P0 BRA `(.L_x_175) ;  /* 0x0000000000288947 */ /* 0x000fea0003800000 */
[----:B------:R-:W-:Y:S02]  /*7fd0*/  ULDC UR5, c[0x0][0x634] ;  /* 0x00018d0000057ab9 */ /* 0x000fe40000000800 */
[----:B------:R-:W-:-:S05]  /*7fe0*/  IADD3 R5, P0, R16, UR5, RZ ;  /* 0x0000000510057c10 */ /* 0x000fca000ff1e0ff */
[----:B------:R-:W-:-:S04]  /*7ff0*/  IMAD.X R21, RZ, RZ, R17, P0 ;  /* 0x000000ffff157224 */ /* 0x000fc800000e0611 */
[----:B------:R-:W-:-:S04]  /*8000*/  IMAD.WIDE.U32 R6, R21, UR6, RZ ;  /* 0x0000000615067c25 */ /* 0x000fc8000f8e00ff */
[----:B------:R-:W-:-:S04]  /*8010*/  IMAD.WIDE.U32 R6, P0, R5, UR7, R6 ;  /* 0x0000000705067c25 */ /* 0x000fc8000f800006 */
[----:B------:R-:W-:-:S04]  /*8020*/  IMAD.WIDE.U32 R4, R5, UR6, RZ ;  /* 0x0000000605047c25 */ /* 0x000fc8000f8e00ff */
[----:B------:R-:W-:Y:S01]  /*8030*/  IMAD.MOV.U32 R4, RZ, RZ, R7 ;  /* 0x000000ffff047224 */ /* 0x000fe200078e0007 */
[----:B------:R-:W-:Y:S01]  /*8040*/  IADD3 RZ, P1, R5, R6, RZ ;  /* 0x0000000605ff7210 */ /* 0x000fe20007f3e0ff */
[----:B------:R-:W-:-:S04]  /*8050*/  IMAD.X R5, RZ, RZ, RZ, P0 ;  /* 0x000000ffff057224 */ /* 0x000fc800000e06ff */
[----:B------:R-:W-:-:S08]  /*8060*/  IMAD.WIDE.U32.X R4, R21, UR7, R4, P1 ;  /* 0x0000000715047c25 */ /* 0x000fd000088e0404 */
.L_x_175:
[----:B------:R-:W-:Y:S01]  /*8070*/  FMUL R22, R22, UR9 ;  /* 0x0000000916167c20 */ /* 0x000fe20008400000 */
[--C-:B------:R-:W-:Y:S01]  /*8080*/  SHF.R.U64 R14, R4, UR8, R5.reuse ;  /* 0x00000008040e7c19 */ /* 0x100fe20008001205 */
[----:B------:R-:W-:Y:S01]  /*8090*/  ULDC.64 UR6, c[0x0][0x620] ;  /* 0x0001880000067ab9 */ /* 0x000fe20000000a00 */
[----:B------:R-:W-:Y:S01]  /*80a0*/  SHF.R.U32.HI R4, RZ, UR8, R5 ;  /* 0x00000008ff047c19 */ /* 0x000fe20008011605 */
[----:B------:R-:W-:Y:S01]  /*80b0*/  ULDC.64 UR8, c[0x0][0x640] ;  /* 0x0001900000087ab9 */ /* 0x000fe20000000a00 */
[----:B------:R-:W-:Y:S01]  /*80c0*/  IADD3 R5, P0, RZ, -R14, RZ ;  /* 0x8000000eff057210 */ /* 0x000fe20007f1e0ff */
[----:B------:R-:W0:Y:S01]  /*80d0*/  F2I.U32.TRUNC.NTZ R22, R22 ;  /* 0x0000001600167305 */ /* 0x000e22000020f000 */
[----:B------:R-:W-:-:S03]  /*80e0*/  ULDC UR5, c[0x0][0x618] ;  /* 0x0001860000057ab9 */ /* 0x000fc60000000800 */
[----:B------:R-:W-:Y:S01]  /*80f0*/  IMAD.X R4, RZ, RZ, ~R4, P0 ;  /* 0x000000ffff047224 */ /* 0x000fe200000e0e04 */
[----:B------:R-:W-:-:S03]  /*8100*/  ISETP.NE.U32.AND P0, PT, RZ, UR8, PT ;  /* 0x00000008ff007c0c */ /* 0x000fc6000bf05070 */
[----:B------:R-:W-:Y:S01]  /*8110*/  IMAD R4, R4, UR6, RZ ;  /* 0x0000000604047c24 */ /* 0x000fe2000f8e02ff */
[----:B------:R-:W-:-:S03]  /*8120*/  ISETP.NE.AND.EX P0, PT, RZ, UR9, PT, P0 ;  /* 0x00000009ff007c0c */ /* 0x000fc6000bf05300 */
[C---:B------:R-:W-:Y:S02]  /*8130*/  IMAD R7, R5.reuse, UR7, R4 ;  /* 0x0000000705077c24 */ /* 0x040fe4000f8e0204 */
[----:B------:R-:W-:Y:S01]  /*8140*/  IMAD.WIDE.U32 R4, R5, UR6, R16 ;  /* 0x0000000605047c25 */ /* 0x000fe2000f8e0010 */
[----:B------:R-:W-:-:S03]  /*8150*/  ULDC UR6, c[0x0][0x154] ;  /* 0x0000550000067ab9 */ /* 0x000fc60000000800 */
[----:B0-----:R-:W-:Y:S02]  /*8160*/  IMAD.MOV R6, RZ, RZ, -R22 ;  /* 0x000000ffff067224 */ /* 0x001fe400078e0a16 */
[----:B------:R-:W-:Y:S02]  /*8170*/  IMAD.IADD R5, R5, 0x1, R7 ;  /* 0x0000000105057824 */ /* 0x000fe400078e0207 */
[----:B-1----:R-:W-:Y:S01]  /*8180*/  IMAD R15, R20, R6, R15 ;  /* 0x00000006140f7224 */ /* 0x002fe200078e020f */
[----:B--2---:R-:W-:Y:S01]  /*8190*/  I2FP.F32.U32 R6, R13 ;  /* 0x0000000d00067245 */ /* 0x004fe20000201000 */
[----:B------:R-:W0:Y:S01]  /*81a0*/  LDC R20, c[0x0][0x148] ;  /* 0x00005200ff147b82 */ /* 0x000e220000000800 */
[--C-:B------:R-:W-:Y:S02]  /*81b0*/  SHF.R.U64 R21, R4, UR5, R5.reuse ;  /* 0x0000000504157c19 */ /* 0x100fe40008001205 */
[----:B------:R-:W-:Y:S01]  /*81c0*/  SHF.R.U32.HI R4, RZ, UR5, R5 ;  /* 0x00000005ff047c19 */ /* 0x000fe20008011605 */
[----:B------:R-:W-:Y:S01]  /*81d0*/  FMUL R6, R6, UR6 ;  /* 0x0000000606067c20 */ /* 0x000fe20008400000 */
[----:B------:R-:W-:-:S02]  /*81e0*/  ULDC UR5, c[0x0][0x608] ;  /* 0x0001820000057ab9 */ /* 0x000fc40000000800 */
[--C-:B------:R-:W-:Y:S01]  /*81f0*/  SHF.R.U64 R23, R21, UR5, R4.reuse ;  /* 0x0000000515177c19 */ /* 0x100fe20008001204 */
[----:B------:R1:W2:Y:S01]  /*8200*/  F2I.U32.TRUNC.NTZ R24, R6 ;  /* 0x0000000600187305 */ /* 0x0002a2000020f000 */
[----:B------:R-:W-:Y:S01]  /*8210*/  SHF.R.U32.HI R4, RZ, UR5, R4 ;  /* 0x00000005ff047c19 */ /* 0x000fe20008011604 */
[----:B------:R-:W-:-:S03]  /*8220*/  ULDC UR5, c[0x0][0x658] ;  /* 0x0001960000057ab9 */ /* 0x000fc60000000800 */
[--C-:B------:R-:W-:Y:S02]  /*8230*/  SHF.R.U64 R22, R23, UR5, R4.reuse ;  /* 0x0000000517167c19 */ /* 0x100fe40008001204 */
[----:B------:R-:W-:-:S03]  /*8240*/  SHF.R.U32.HI R25, RZ, UR5, R4 ;  /* 0x00000005ff197c19 */ /* 0x000fc60008011604 */
[----:B------:R-:W-:Y:S02]  /*8250*/  IMAD.MOV.U32 R4, RZ, RZ, R22 ;  /* 0x000000ffff047224 */ /* 0x000fe400078e0016 */
[----:B------:R-:W-:Y:S01]  /*8260*/  IMAD.MOV.U32 R5, RZ, RZ, R25 ;  /* 0x000000ffff057224 */ /* 0x000fe200078e0019 */
[----:B-1----:R-:W-:Y:S06]  /*8270*/  @!P0 BRA `(.L_x_176) ;  /* 0x0000000000288947 */ /* 0x002fec0003800000 */
        /* <DEDUP_REMOVED lines=10> */
.L_x_176:
[----:B------:R-:W-:Y:S01]  /*8320*/  ISETP.NE.AND P0, PT, R2, 0x1, PT ;  /* 0x000000010200780c */ /* 0x000fe20003f05270 */
[----:B------:R-:W-:Y:S01]  /*8330*/  ULDC UR5, c[0x0][0x648] ;  /* 0x0001920000057ab9 */ /* 0x000fe20000000800 */
[----:B------:R-:W-:Y:S01]  /*8340*/  LOP3.LUT R23, R23, UR17, RZ, 0xc0, !PT ;  /* 0x0000001117177c12 */ /* 0x000fe2000f8ec0ff */
[----:B--2---:R-:W-:Y:S01]  /*8350*/  IMAD.MOV R24, RZ, RZ, -R24 ;  /* 0x000000ffff187224 */ /* 0x004fe200078e0a18 */
[----:B------:R-:W-:Y:S01]  /*8360*/  SHF.R.U64 R4, R4, UR5, R5 ;  /* 0x0000000504047c19 */ /* 0x000fe20008001205 */
[----:B------:R-:W-:Y:S01]  /*8370*/  ULDC UR5, c[0x0][0x638] ;  /* 0x00018e0000057ab9 */ /* 0x000fe20000000800 */
[----:B------:R-:W-:Y:S01]  /*8380*/  LOP3.LUT R21, R21, UR4, RZ, 0xc0, !PT ;  /* 0x0000000415157c12 */ /* 0x000fe2000f8ec0ff */
[----:B------:R-:W-:Y:S01]  /*8390*/  ULDC UR6, c[0x0][0x610] ;  /* 0x0001840000067ab9 */ /* 0x000fe20000000800 */
[----:B------:R-:W-:Y:S02]  /*83a0*/  IMAD.MOV.U32 R6, RZ, RZ, R14 ;  /* 0x000000ffff067224 */ /* 0x000fe400078e000e */
[----:B------:R-:W-:-:S02]  /*83b0*/  IMAD.MOV R5, RZ, RZ, -R4 ;  /* 0x000000ffff057224 */ /* 0x000fc400078e0a04 */
[----:B------:R-:W-:Y:S02]  /*83c0*/  IMAD R4, R4, UR18, R23 ;  /* 0x0000001204047c24 */ /* 0x000fe4000f8e0217 */
[----:B0-----:R-:W-:Y:S02]  /*83d0*/  @P0 IMAD R15, R20, R24, R13 ;  /* 0x00000018140f0224 */ /* 0x001fe400078e020d */
[----:B------:R-:W-:Y:S01]  /*83e0*/  IMAD R22, R5, UR5, R22 ;  /* 0x0000000505167c24 */ /* 0x000fe2000f8e0216 */
[----:B------:R-:W-:Y:S01]  /*83f0*/  ULDC UR5, c[0x0][0x600] ;  /* 0x0001800000057ab9 */ /* 0x000fe20000000800 */
[----:B------:R-:W-:Y:S02]  /*8400*/  IMAD R15, R4, UR6, R15 ;  /* 0x00000006040f7c24 */ /* 0x000fe4000f8e020f */
[----:B------:R-:W-:Y:S02]  /*8410*/  IMAD R22, R22, UR5, R21 ;  /* 0x0000000516167c24 */ /* 0x000fe4000f8e0215 */
[----:B------:R-:W-:-:S03]  /*8420*/  IMAD.MOV.U32 R4, RZ, RZ, 0x1 ;  /* 0x00000001ff047424 */ /* 0x000fc600078e00ff */
[----:B------:R-:W-:Y:S02]  /*8430*/  SEL R13, R22, R15, !P0 ;  /* 0x0000000f160d7207 */ /* 0x000fe40004000000 */
[----:B------:R-:W-:-:S07]  /*8440*/  SEL R20, R15, R22, !P0 ;  /* 0x000000160f147207 */ /* 0x000fce0004000000 */
.L_x_174:
[----:B------:R-:W-:Y:S05]  /*8450*/  BSYNC B1 ;  /* 0x0000000000017941 */ /* 0x000fea0003800000 */
.L_x_173:
[----:B------:R-:W-:-:S13]  /*8460*/  LOP3.LUT P0, RZ, R4, 0xff, RZ, 0xc0, !PT ;  /* 0x000000ff04ff7812 */ /* 0x000fda000780c0ff */
[----:B------:R-:W-:Y:S05]  /*8470*/  @P0 BRA `(.L_x_177) ;  /* 0xfffffff400400947 */ /* 0x000fea000383ffff */
[----:B------:R-:W-:Y:S05]  /*8480*/  BSYNC B0 ;  /* 0x0000000000007941 */ /* 0x000fea0003800000 */
.L_x_166:
[----:B------:R-:W-:-:S03]  /*8490*/  UMOV UR5, 0xffffffff ;  /* 0xffffffff00057882 */ /* 0x000fc60000000000 */
[----:B------:R-:W-:Y:S05]  /*84a0*/  BRA.DIV UR5, `(.L_x_178) ;  /* 0x0000000605387947 */ /* 0x000fea000b800000 */
[----:B------:R-:W-:-:S13]  /*84b0*/  ELECT P6, URZ, PT ;  /* 0x00000000003f782f */ /* 0x000fda00038c0000 */
.L_x_193:
[----:B------:R-:W-:Y:S04]  /*84c0*/  BSSY B0, `(.L_x_179) ;  /* 0x0000034000007945 */ /* 0x000fe80003800000 */
[----:B------:R-:W-:Y:S05]  /*84d0*/  @!P6 BRA `(.L_x_180) ;  /* 0x0000000000c8e947 */ /* 0x000fea0003800000 */
[----:B------:R-:W-:-:S04]  /*84e0*/  LOP3.LUT R19, R19, 0x2, RZ, 0xfc, !PT ;  /* 0x0000000213137812 */ /* 0x000fc800078efcff */
[----:B------:R-:W-:-:S13]  /*84f0*/  ISETP.NE.AND P0, PT, R19, 0x3, PT ;  /* 0x000000031300780c */ /* 0x000fda0003f05270 */
[----:B------:R-:W-:Y:S05]  /*8500*/  @!P0 BRA `(.L_x_181) ;  /* 0x0000000000048947 */ /* 0x000fea0003800000 */
[----:B------:R-:W-:Y:S01]  /*8510*/  BPT.TRAP 0x1 ;  /* 0x000000040000795c */ /* 0x000fe20000300000 */
.L_x_181:
[----:B------:R-:W0:Y:S01]  /*8520*/  S2R R5, SR_CgaCtaId ;  /* 0x0000000000057919 */ /* 0x000e220000008800 */
[----:B------:R-:W-:Y:S02]  /*8530*/  MOV R2, 0x400 ;  /* 0x0000040000027802 */ /* 0x000fe40000000f00 */
[----:B------:R-:W-:Y:S02]  /*8540*/  SHF.L.U32 R4, R0, 0x1f, RZ ;  /* 0x0000001f00047819 */ /* 0x000fe400000006ff */
[----:B0-----:R-:W-:-:S05]  /*8550*/  LEA R2, R5, R2, 0x18 ;  /* 0x0000000205027211 */ /* 0x001fca00078ec0ff */
[----:B------:R-:W-:-:S04]  /*8560*/  VIADD R2, R2, 0x28 ;  /* 0x0000002802027836 */ /* 0x000fc80000000000 */
[C---:B------:R-:W-:Y:S02]  /*8570*/  IMAD R7, R3.reuse, 0x8, R2 ;  /* 0x0000000803077824 */ /* 0x040fe400078e0202 */
[----:B------:R-:W-:Y:S02]  /*8580*/  VIADD R3, R3, 0x1 ;  /* 0x0000000103037836 */ /* 0x000fe40000000000 */
[----:B------:R-:W0:Y:S03]  /*8590*/  SYNCS.PHASECHK.TRANS64.TRYWAIT P0, [R7+URZ], R4 ;  /* 0x00000004070075a7 */ /* 0x000e26000800017f */
[----:B------:R-:W-:-:S04]  /*85a0*/  ISETP.NE.AND P1, PT, R3, 0x5, PT ;  /* 0x000000050300780c */ /* 0x000fc80003f25270 */
[----:B------:R-:W-:Y:S02]  /*85b0*/  SEL R5, RZ, 0x1, P1 ;  /* 0x00000001ff057807 */ /* 0x000fe40000800000 */
[----:B------:R-:W-:Y:S02]  /*85c0*/  SEL R3, R3, RZ, P1 ;  /* 0x000000ff03037207 */ /* 0x000fe40000800000 */
[----:B------:R-:W-:-:S03]  /*85d0*/  LOP3.LUT R6, R0, R5, RZ, 0x3c, !PT ;  /* 0x0000000500067212 */ /* 0x000fc600078e3cff */
[----:B------:R-:W-:Y:S01]  /*85e0*/  IMAD R8, R3, 0x8, R2 ;  /* 0x0000000803087824 */ /* 0x000fe200078e0202 */
[----:B------:R-:W-:Y:S01]  /*85f0*/  SHF.L.U32 R5, R6, 0x1f, RZ ;  /* 0x0000001f06057819 */ /* 0x000fe200000006ff */
[----:B0-----:R-:W-:Y:S06]  /*8600*/  @!P0 BRA `(.L_x_182) ;  /* 0x0000000400008947 */ /* 0x001fec0003800000 */
.L_x_194:
[----:B------:R-:W1:Y:S01]  /*8610*/  SYNCS.PHASECHK.TRANS64.TRYWAIT P0, [R8+URZ], R5 ;  /* 0x00000005080075a7 */ /* 0x000e62000800017f */
[----:B------:R-:W-:-:S05]  /*8620*/  VIADD R0, R3, 0x1 ;  /* 0x0000000103007836 */ /* 0x000fca0000000000 */
[----:B------:R-:W-:-:S04]  /*8630*/  ISETP.NE.AND P1, PT, R0, 0x5, PT ;  /* 0x000000050000780c */ /* 0x000fc80003f25270 */
[----:B------:R-:W-:Y:S02]  /*8640*/  SEL R3, RZ, 0x1, P1 ;  /* 0x00000001ff037807 */ /* 0x000fe40000800000 */
[----:B0-----:R-:W-:Y:S02]  /*8650*/  SEL R7, R0, RZ, P1 ;  /* 0x000000ff00077207 */ /* 0x001fe40000800000 */
[----:B------:R-:W-:-:S03]  /*8660*/  LOP3.LUT R6, R6, R3, RZ, 0x3c, !PT ;  /* 0x0000000306067212 */ /* 0x000fc600078e3cff */
[----:B------:R-:W-:Y:S01]  /*8670*/  IMAD R9, R7, 0x8, R2 ;  /* 0x0000000807097824 */ /* 0x000fe200078e0202 */
[----:B------:R-:W-:Y:S01]  /*8680*/  SHF.L.U32 R4, R6, 0x1f, RZ ;  /* 0x0000001f06047819 */ /* 0x000fe200000006ff */
[----:B-1----:R-:W-:Y:S06]  /*8690*/  @!P0 BRA `(.L_x_183) ;  /* 0x0000000000f08947 */ /* 0x002fec0003800000 */
.L_x_195:
[----:B------:R-:W1:Y:S01]  /*86a0*/  SYNCS.PHASECHK.TRANS64.TRYWAIT P0, [R9+URZ], R4 ;  /* 0x00000004090075a7 */ /* 0x000e62000800017f */
[----:B------:R-:W-:-:S05]  /*86b0*/  VIADD R0, R7, 0x1 ;  /* 0x0000000107007836 */ /* 0x000fca0000000000 */
[----:B------:R-:W-:-:S04]  /*86c0*/  ISETP.NE.AND P1, PT, R0, 0x5, PT ;  /* 0x000000050000780c */ /* 0x000fc80003f25270 */
[----:B------:R-:W-:Y:S02]  /*86d0*/  SEL R3, RZ, 0x1, P1 ;  /* 0x00000001ff037807 */ /* 0x000fe40000800000 */
[----:B------:R-:W-:Y:S02]  /*86e0*/  SEL R7, R0, RZ, P1 ;  /* 0x000000ff00077207 */ /* 0x000fe40000800000 */
[----:B------:R-:W-:-:S03]  /*86f0*/  LOP3.LUT R11, R6, R3, RZ, 0x3c, !PT ;  /* 0x00000003060b7212 */ /* 0x000fc600078e3cff */
[----:B------:R-:W-:Y:S01]  /*8700*/  IMAD R6, R7, 0x8, R2 ;  /* 0x0000000807067824 */ /* 0x000fe200078e0202 */
[----:B0-----:R-:W-:Y:S01]  /*8710*/  SHF.L.U32 R5, R11, 0x1f, RZ ;  /* 0x0000001f0b057819 */ /* 0x001fe200000006ff */
[----:B-1----:R-:W-:Y:S06]  /*8720*/  @!P0 BRA `(.L_x_184) ;  /* 0x0000000000e08947 */ /* 0x002fec0003800000 */
.L_x_196:
[----:B------:R-:W1:Y:S01]  /*8730*/  SYNCS.PHASECHK.TRANS64.TRYWAIT P0, [R6+URZ], R5 ;  /* 0x00000005060075a7 */ /* 0x000e62000800017f */
[----:B------:R-:W-:-:S05]  /*8740*/  VIADD R0, R7, 0x1 ;  /* 0x0000000107007836 */ /* 0x000fca0000000000 */
[----:B------:R-:W-:-:S04]  /*8750*/  ISETP.NE.AND P1, PT, R0, 0x5, PT ;  /* 0x000000050000780c */ /* 0x000fc80003f25270 */
[----:B0-----:R-:W-:Y:S02]  /*8760*/  SEL R4, RZ, 0x1, P1 ;  /* 0x00000001ff047807 */ /* 0x001fe40000800000 */
[----:B------:R-:W-:Y:S02]  /*8770*/  SEL R3, R0, RZ, P1 ;  /* 0x000000ff00037207 */ /* 0x000fe40000800000 */
[----:B------:R-:W-:Y:S01]  /*8780*/  LOP3.LUT R0, R11, R4, RZ, 0x3c, !PT ;  /* 0x000000040b007212 */ /* 0x000fe200078e3cff */
[----:B-1----:R-:W-:Y:S06]  /*8790*/  @!P0 BRA `(.L_x_185) ;  /* 0x0000000000d88947 */ /* 0x002fec0003800000 */
.L_x_197:
[----:B------:R-:W-:Y:S01]  /*87a0*/  IMAD R3, R3, 0x8, R2 ;  /* 0x0000000803037824 */ /* 0x000fe200078e0202 */
[----:B------:R-:W-:-:S07]  /*87b0*/  SHF.L.U32 R0, R0, 0x1f, RZ ;  /* 0x0000001f00007819 */ /* 0x000fce00000006ff */
.L_x_186:
[----:B-1----:R1:W2:Y:S02]  /*87c0*/  SYNCS.PHASECHK.TRANS64.TRYWAIT P0, [R3+URZ], R0 ;  /* 0x00000000030075a7 */ /* 0x0022a4000800017f */
[----:B--2---:R-:W-:Y:S05]  /*87d0*/  @!P0 NANOSLEEP.SYNCS 0x989680 ;  /* 0x009896800000895d */ /* 0x004fea0003900000 */
[----:B------:R-:W2:Y:S02]  /*87e0*/  @!P0 SYNCS.PHASECHK.TRANS64 P0, [R3+URZ], R0 ;  /* 0x00000000030085a7 */ /* 0x000ea4000800007f */
[----:B--2---:R-:W-:Y:S05]  /*87f0*/  @!P0 BRA `(.L_x_186) ;  /* 0xfffffffc00f08947 */ /* 0x004fea000383ffff */
.L_x_180:
[----:B------:R-:W-:Y:S05]  /*8800*/  BSYNC B0 ;  /* 0x0000000000007941 */ /* 0x000fea0003800000 */
.L_x_179:
[----:B------:R-:W-:Y:S05]  /*8810*/  EXIT ;  /* 0x000000000000794d */ /* 0x000fea0003800000 */
.L_x_21:
[----:B---3--:R3:W4:Y:S02]  /*8820*/  SYNCS.PHASECHK.TRANS64.TRYWAIT P1, [R3+URZ], R0 ;  /* 0x00000000030075a7 */ /* 0x008724000802017f */
[----:B----4-:R-:W-:Y:S05]  /*8830*/  @!P1 NANOSLEEP.SYNCS 0x989680 ;  /* 0x009896800000995d */ /* 0x010fea0003900000 */
[----:B------:R-:W4:Y:S02]  /*8840*/  @!P1 SYNCS.PHASECHK.TRANS64 P1, [R3+URZ], R0 ;  /* 0x00000000030095a7 */ /* 0x000f24000802007f */
[----:B----4-:R-:W-:Y:S05]  /*8850*/  @!P1 BRA `(.L_x_21) ;  /* 0xfffffffc00f09947 */ /* 0x010fea000383ffff */
[----:B------:R-:W-:Y:S05]  /*8860*/  BRA `(.L_x_20) ;  /* 0xffffff8c001c7947 */ /* 0x000fea000383ffff */
.L_x_26:
[----:B-1----:R1:W2:Y:S02]  /*8870*/  SYNCS.PHASECHK.TRANS64.TRYWAIT P1, [R5+URZ], R4 ;  /* 0x00000004050075a7 */ /* 0x0022a4000802017f */
[----:B--2---:R-:W-:Y:S05]  /*8880*/  @!P1 NANOSLEEP.SYNCS 0x989680 ;  /* 0x009896800000995d */ /* 0x004fea0003900000 */
[----:B------:R-:W2:Y:S02]  /*8890*/  @!P1 SYNCS.PHASECHK.TRANS64 P1, [R5+URZ], R4 ;  /* 0x00000004050095a7 */ /* 0x000ea4000802007f */
[----:B--2---:R-:W-:Y:S05]  /*88a0*/  @!P1 BRA `(.L_x_26) ;  /* 0xfffffffc00f09947 */ /* 0x004fea000383ffff */
[----:B------:R-:W-:Y:S05]  /*88b0*/  BRA `(.L_x_25) ;  /* 0xffffff90006c7947 */ /* 0x000fea000383ffff */
.L_x_167:
[----:B------:R-:W-:Y:S01]  /*88c0*/  BSSY B1, `(.L_x_187) ;  /* 0x0000006000017945 */ /* 0x000fe20003800000 */
[----:B------:R-:W-:-:S07]  /*88d0*/  IMAD.MOV.U32 R15, RZ, RZ, -0x1 ;  /* 0xffffffffff0f7424 */ /* 0x000fce00078e00ff */
[----:B------:R-:W-:Y:S05]  /*88e0*/  WARPSYNC.COLLECTIVE R15, `(.L_x_188) ;  /* 0x000000000f0c7348 */ /* 0x000fea0003c00000 */
[----:B------:R-:W-:Y:S02]  /*88f0*/  ELECT P6, UR62, PT ;  /* 0x00000000003e782f */ /* 0x000fe400038c0000 */
[----:B------:R-:W-:Y:S01]  /*8900*/  MOV R14, UR62 ;  /* 0x0000003e000e7c02 */ /* 0x000fe20008000f00 */
[----:B------:R-:W-:Y:S10]  /*8910*/  ENDCOLLECTIVE ;  /* 0x000000000000791b */ /* 0x000ff40003800000 */
.L_x_188:
[----:B------:R-:W-:Y:S05]  /*8920*/  BSYNC B1 ;  /* 0x0000000000017941 */ /* 0x000fea0003800000 */
.L_x_187:
[----:B------:R-:W-:Y:S05]  /*8930*/  BRA `(.L_x_189) ;  /* 0xfffffff0001c7947 */ /* 0x000fea000383ffff */
.L_x_170:
[----:B-1----:R1:W2:Y:S02]  /*8940*/  SYNCS.PHASECHK.TRANS64.TRYWAIT P0, [R22+URZ+0x28], R13 ;  /* 0x0000280d160075a7 */ /* 0x0022a4000800017f */
[----:B--2---:R-:W-:Y:S05]  /*8950*/  @!P0 NANOSLEEP.SYNCS 0x989680 ;  /* 0x009896800000895d */ /* 0x004fea0003900000 */
[----:B------:R-:W2:Y:S02]  /*8960*/  @!P0 SYNCS.PHASECHK.TRANS64 P0, [R22+URZ+0x28], R13 ;  /* 0x0000280d160085a7 */ /* 0x000ea4000800007f */
[----:B--2---:R-:W-:Y:S05]  /*8970*/  @!P0 BRA `(.L_x_170) ;  /* 0xfffffffc00f08947 */ /* 0x004fea000383ffff */
[----:B------:R-:W-:Y:S05]  /*8980*/  BRA `(.L_x_190) ;  /* 0xfffffff0005c7947 */ /* 0x000fea000383ffff */
.L_x_178:
[----:B------:R-:W-:Y:S01]  /*8990*/  BSSY B0, `(.L_x_191) ;  /* 0x0000006000007945 */ /* 0x000fe20003800000 */
[----:B------:R-:W-:-:S07]  /*89a0*/  IMAD.MOV.U32 R15, RZ, RZ, -0x1 ;  /* 0xffffffffff0f7424 */ /* 0x000fce00078e00ff */
[----:B------:R-:W-:Y:S05]  /*89b0*/  WARPSYNC.COLLECTIVE R15, `(.L_x_192) ;  /* 0x000000000f0c7348 */ /* 0x000fea0003c00000 */
[----:B------:R-:W-:Y:S02]  /*89c0*/  ELECT P6, UR62, PT ;  /* 0x00000000003e782f */ /* 0x000fe400038c0000 */
[----:B------:R-:W-:Y:S01]  /*89d0*/  MOV R14, UR62 ;  /* 0x0000003e000e7c02 */ /* 0x000fe20008000f00 */
[----:B------:R-:W-:Y:S10]  /*89e0*/  ENDCOLLECTIVE ;  /* 0x000000000000791b */ /* 0x000ff40003800000 */
.L_x_192:
[----:B------:R-:W-:Y:S05]  /*89f0*/  BSYNC B0 ;  /* 0x0000000000007941 */ /* 0x000fea0003800000 */
.L_x_191:
[----:B------:R-:W-:Y:S05]  /*8a00*/  BRA `(.L_x_193) ;  /* 0xfffffff800ac7947 */ /* 0x000fea000383ffff */
.L_x_182:
[----:B0-----:R0:W1:Y:S02]  /*8a10*/  SYNCS.PHASECHK.TRANS64.TRYWAIT P0, [R7+URZ], R4 ;  /* 0x00000004070075a7 */ /* 0x001064000800017f */
[----:B-1----:R-:W-:Y:S05]  /*8a20*/  @!P0 NANOSLEEP.SYNCS 0x989680 ;  /* 0x009896800000895d */ /* 0x002fea0003900000 */
[----:B------:R-:W1:Y:S02]  /*8a30*/  @!P0 SYNCS.PHASECHK.TRANS64 P0, [R7+URZ], R4 ;  /* 0x00000004070085a7 */ /* 0x000e64000800007f */
[----:B-1----:R-:W-:Y:S05]  /*8a40*/  @!P0 BRA `(.L_x_182) ;  /* 0xfffffffc00f08947 */ /* 0x002fea000383ffff */
[----:B------:R-:W-:Y:S05]  /*8a50*/  BRA `(.L_x_194) ;  /* 0xfffffff800ec7947 */ /* 0x000fea000383ffff */
.L_x_183:
[----:B0-----:R0:W1:Y:S02]  /*8a60*/  SYNCS.PHASECHK.TRANS64.TRYWAIT P0, [R8+URZ], R5 ;  /* 0x00000005080075a7 */ /* 0x001064000800017f */
[----:B-1----:R-:W-:Y:S05]  /*8a70*/  @!P0 NANOSLEEP.SYNCS 0x989680 ;  /* 0x009896800000895d */ /* 0x002fea0003900000 */
[----:B------:R-:W1:Y:S02]  /*8a80*/  @!P0 SYNCS.PHASECHK.TRANS64 P0, [R8+URZ], R5 ;  /* 0x00000005080085a7 */ /* 0x000e64000800007f */
[----:B-1----:R-:W-:Y:S05]  /*8a90*/  @!P0 BRA `(.L_x_183) ;  /* 0xfffffffc00f08947 */ /* 0x002fea000383ffff */
[----:B------:R-:W-:Y:S05]  /*8aa0*/  BRA `(.L_x_195) ;  /* 0xfffffff800fc7947 */ /* 0x000fea000383ffff */
.L_x_184:
[----:B0-----:R0:W1:Y:S02]  /*8ab0*/  SYNCS.PHASECHK.TRANS64.TRYWAIT P0, [R9+URZ], R4 ;  /* 0x00000004090075a7 */ /* 0x001064000800017f */
[----:B-1----:R-:W-:Y:S05]  /*8ac0*/  @!P0 NANOSLEEP.SYNCS 0x989680 ;  /* 0x009896800000895d */ /* 0x002fea0003900000 */
[----:B------:R-:W1:Y:S02]  /*8ad0*/  @!P0 SYNCS.PHASECHK.TRANS64 P0, [R9+URZ], R4 ;  /* 0x00000004090085a7 */ /* 0x000e64000800007f */
[----:B-1----:R-:W-:Y:S05]  /*8ae0*/  @!P0 BRA `(.L_x_184) ;  /* 0xfffffffc00f08947 */ /* 0x002fea000383ffff */
[----:B------:R-:W-:Y:S05]  /*8af0*/  BRA `(.L_x_196) ;  /* 0xfffffffc000c7947 */ /* 0x000fea000383ffff */
.L_x_185:
[----:B0-----:R0:W1:Y:S02]  /*8b00*/  SYNCS.PHASECHK.TRANS64.TRYWAIT P0, [R6+URZ], R5 ;  /* 0x00000005060075a7 */ /* 0x001064000800017f */
[----:B-1----:R-:W-:Y:S05]  /*8b10*/  @!P0 NANOSLEEP.SYNCS 0x989680 ;  /* 0x009896800000895d */ /* 0x002fea0003900000 */
[----:B------:R-:W1:Y:S02]  /*8b20*/  @!P0 SYNCS.PHASECHK.TRANS64 P0, [R6+URZ], R5 ;  /* 0x00000005060085a7 */ /* 0x000e64000800007f */
[----:B-1----:R-:W-:Y:S05]  /*8b30*/  @!P0 BRA `(.L_x_185) ;  /* 0xfffffffc00f08947 */ /* 0x002fea000383ffff */
[----:B------:R-:W-:Y:S05]  /*8b40*/  BRA `(.L_x_197) ;  /* 0xfffffffc00147947 */ /* 0x000fea000383ffff */
.L_x_198:
[----:B------:R-:W-:-:S00]  /*8b50*/  BRA `(.L_x_198) ;  /* 0xfffffffc00fc7947 */ /* 0x000fc0000383ffff */
[----:B------:R-:W-:-:S00]  /*8b60*/  NOP ;  /* 0x0000000000007918 */ /* 0x000fc00000000000 */
        /* <DEDUP_REMOVED lines=9> */
.L_x_199:


//--------------------- .nv.global.init           --------------------------
	.section	.nv.global.init,"aw",@progbits
.nv.global.init:
	.type		$str$22,@object
	.size		$str$22,($str$23 - $str$22)
$str$22:
        /*0000*/ 	.byte	0x6b, 0x5f, 0x74, 0x69, 0x6c, 0x65, 0x5f, 0x63, 0x6f, 0x75, 0x6e, 0x74, 0x20, 0x3e, 0x3d, 0x20
        /*0010*/ 	.byte	0x31, 0x00
	.type		$str$23,@object
	.size		$str$23,(__unnamed_1 - $str$23)
$str$23:
        /*0012*/ 	.byte	0x2f, 0x74, 0x6d, 0x70, 0x2f, 0x63, 0x75, 0x74, 0x6c, 0x61, 0x73, 0x73, 0x5f, 0x73, 0x77, 0x65
        /*0022*/ 	.byte	0x65, 0x70, 0x5f, 0x73, 0x72, 0x63, 0x2f, 0x69, 0x6e, 0x63, 0x6c, 0x75, 0x64, 0x65, 0x2f, 0x63
        /*0032*/ 	.byte	0x75, 0x74, 0x6c, 0x61, 0x73, 0x73, 0x2f, 0x67, 0x65, 0x6d, 0x6d, 0x2f, 0x63, 0x6f, 0x6c, 0x6c
        /*0042*/ 	.byte	0x65, 0x63, 0x74, 0x69, 0x76, 0x65, 0x2f, 0x73, 0x6d, 0x39, 0x30, 0x5f, 0x6d, 0x6d, 0x61, 0x5f
        /*0052*/ 	.byte	0x74, 0x6d, 0x61, 0x5f, 0x67, 0x6d, 0x6d, 0x61, 0x5f, 0x73, 0x73, 0x5f, 0x77, 0x61, 0x72, 0x70
        /*0062*/ 	.byte	0x73, 0x70, 0x65, 0x63, 0x69, 0x61, 0x6c, 0x69, 0x7a, 0x65, 0x64, 0x2e, 0x68, 0x70, 0x70, 0x00
	.type		__unnamed_1,@object
	.size		__unnamed_1,(.L_0 - __unnamed_1)
__unnamed_1:
        /*0072*/ 	.byte	0x76, 0x6f, 0x69, 0x64, 0x20, 0x63, 0x75, 0x74, 0x6c, 0x61, 0x73, 0x73, 0x3a, 0x3a, 0x67, 0x65
        /* <DEDUP_REMOVED lines=177> */
        /*0b92*/ 	.byte	0x6e, 0x74, 0x69, 0x74, 0x79, 0x5d, 0x00
.L_0:


//--------------------- .nv.shared._ZN7cutlass13device_kernelINS_4gemm6kernel13GemmUniversalIN4cute5tupleIJiiiiEEENS1_10collective13CollectiveMmaINS1_34MainloopSm90TmaGmmaWarpSpecializedILi5ENS5_IJNS4_1CILi1EEENSA_ILi4EEESB_EEENS1_35KernelTmaWarpSpecializedCooperativeEEENS5_IJNSA_ILi256EEENSA_ILi64EEENSA_ILi32EEEEEENS_10tfloat32_tENS5_IJlSB_lEEESK_SL_NS4_8TiledMMAINS4_8MMA_AtomIJNS4_4SM904GMMA29MMA_64x64x8_F32TF32TF32_SS_TNILNSP_7ScaleInE1ELSR_1EEEEEENS4_6LayoutINS5_IJNSA_ILi2EEESB_SB_EEENS5_IJSB_NSA_ILi0EEESX_EEEEENS5_IJNS4_10UnderscoreES10_S10_EEEEENS4_23SM90_TMA_LOAD_MULTICASTENS4_14ComposedLayoutINS4_7SwizzleILi3ELi4ELi3EEENS4_18smem_ptr_flag_bitsILi32EEENSU_INS5_IJNSA_ILi8EEESI_EEENS5_IJSI_SB_EEEEEEEvNS4_8identityENS4_13SM90_TMA_LOADES1D_vS1E_EENS_8epilogue10collective6detail29Sm90TmaWarpSpecializedAdapterINS1I_15DefaultEpilogueISK_SL_SL_NS1H_6thread17LinearCombinationISK_Li1EffLNS1M_9ScaleType4KindE0ELNS_15FloatRoundStyleE2ESK_EENS1_15EpilogueDefaultEEEEEvvEEEEvNT_6ParamsE --------------------------
	.section	.nv.shared._ZN7cutlass13device_kernelINS_4gemm6kernel13GemmUniversalIN4cute5tupleIJiiiiEEENS1_10collective13CollectiveMmaINS1_34MainloopSm90TmaGmmaWarpSpecializedILi5ENS5_IJNS4_1CILi1EEENSA_ILi4EEESB_EEENS1_35KernelTmaWarpSpecializedCooperativeEEENS5_IJNSA_ILi256EEENSA_ILi64EEENSA_ILi32EEEEEENS_10tfloat32_tENS5_IJlSB_lEEESK_SL_NS4_8TiledMMAINS4_8MMA_AtomIJNS4_4SM904GMMA29MMA_64x64x8_F32TF32TF32_SS_TNILNSP_7ScaleInE1ELSR_1EEEEEENS4_6LayoutINS5_IJNSA_ILi2EEESB_SB_EEENS5_IJSB_NSA_ILi0EEESX_EEEEENS5_IJNS4_10UnderscoreES10_S10_EEEEENS4_23SM90_TMA_LOAD_MULTICASTENS4_14ComposedLayoutINS4_7SwizzleILi3ELi4ELi3EEENS4_18smem_ptr_flag_bitsILi32EEENSU_INS5_IJNSA_ILi8EEESI_EEENS5_IJSI_SB_EEEEEEEvNS4_8identityENS4_13SM90_TMA_LOADES1D_vS1E_EENS_8epilogue10collective6detail29Sm90TmaWarpSpecializedAdapterINS1I_15DefaultEpilogueISK_SL_SL_NS1H_6thread17LinearCombinationISK_Li1EffLNS1M_9ScaleType4KindE0ELNS_15FloatRoundStyleE2ESK_EENS1_15EpilogueDefaultEEEEEvvEEEEvNT_6ParamsE,"aw",@nobits
	.sectionflags	@""
	.align	16
	.zero		1024


//--------------------- .nv.shared.reserved.0     --------------------------
	.section	.nv.shared.reserved.0,"aw",@nobits
	.weak		__nv_reservedSMEM_offset_0_alias
	.size		__nv_reservedSMEM_offset_0_alias, 0, 0
	.other		__nv_reservedSMEM_offset_0_alias,@"STO_CUDA_RESERVED_SHARED STV_DEFAULT"
__nv_reservedSMEM_offset_0_alias:
	.zero		0


//--------------------- .nv.global                --------------------------
	.section	.nv.global,"aw",@nobits
.nv.global:
	.type		_ZN40_INTERNAL_41c174c4_4_k_cu_193c3949_247434cute1_E,@object
	.size		_ZN40_INTERNAL_41c174c4_4_k_cu_193c3949_247434cute1_E,(_ZN40_INTERNAL_41c174c4_4_k_cu_193c3949_247434cuda3std3__45__cpo6cbeginE - _ZN40_INTERNAL_41c174c4_4_k_cu_193c3949_247434cute1_E)
_ZN40_INTERNAL_41c174c4_4_k_cu_193c3949_247434cute1_E:
	.zero		1
	.type		_ZN40_INTERNAL_41c174c4_4_k_cu_193c3949_247434cuda3std3__45__cpo6cbeginE,@object
	.size		_ZN40_INTERNAL_41c174c4_4_k_cu_193c3949_247434cuda3std3__45__cpo6cbeginE,(_ZN40_INTERNAL_41c174c4_4_k_cu_193c3949_247434cuda3std3__48in_placeE - _ZN40_INTERNAL_41c174c4_4_k_cu_193c3949_247434cuda3std3__45__cpo6cbeginE)
_ZN40_INTERNAL_41c174c4_4_k_cu_193c3949_247434cuda3std3__45__cpo6cbeginE:
	.zero		1
	.type		_ZN40_INTERNAL_41c174c4_4_k_cu_193c3949_247434cuda3std3__48in_placeE,@object
	.size		_ZN40_INTERNAL_41c174c4_4_k_cu_193c3949_247434cuda3std3__48in_placeE,(_ZN40_INTERNAL_41c174c4_4_k_cu_193c3949_247434cuda3std6ranges3__45__cpo9iter_moveE - _ZN40_INTERNAL_41c174c4_4_k_cu_193c3949_247434cuda3std3__48in_placeE)
_ZN40_INTERNAL_41c174c4_4_k_cu_193c3949_247434cuda3std3__48in_placeE:
	.zero		1
	.type		_ZN40_INTERNAL_41c174c4_4_k_cu_193c3949_247434cuda3std6ranges3__45__cpo9iter_moveE,@object
	.size		_ZN40_INTERNAL_41c174c4_4_k_cu_193c3949_247434cuda3std6ranges3__45__cpo9iter_moveE,(_ZN40_INTERNAL_41c174c4_4_k_cu_193c3949_247434cuda3std3__45__cpo5beginE - _ZN40_INTERNAL_41c174c4_4_k_cu_193c3949_247434cuda3std6ranges3__45__cpo9iter_moveE)
_ZN40_INTERNAL_41c174c4_4_k_cu_193c3949_247434cuda3std6ranges3__45__cpo9iter_moveE:
	.zero		1
	.type		_ZN40_INTERNAL_41c174c4_4_k_cu_193c3949_247434cuda3std3__45__cpo5beginE,@object
	.size		_ZN40_INTERNAL_41c174c4_4_k_cu_193c3949_247434cuda3std3__45__cpo5beginE,(_ZN40_INTERNAL_41c174c4_4_k_cu_193c3949_247434cuda3std3__442_GLOBAL__N__41c174c4_4_k_cu_193c3949_247436ignoreE - _ZN40_INTERNAL_41c174c4_4_k_cu_193c3949_247434cuda3std3__45__cpo5beginE)
_ZN40_INTERNAL_41c174c4_4_k_cu_193c3949_247434cuda3std3__45__cpo5beginE:
	.zero		1
	.type		_ZN40_INTERNAL_41c174c4_4_k_cu_193c3949_247434cuda3std3__442_GLOBAL__N__41c174c4_4_k_cu_193c3949_247436ignoreE,@object
	.size		_ZN40_INTERNAL_41c174c4_4_k_cu_193c3949_247434cuda3std3__442_GLOBAL__N__41c174c4_4_k_cu_193c3949_247436ignoreE,(_ZN40_INTERNAL_41c174c4_4_k_cu_193c3949_247434cute7productE - _ZN40_INTERNAL_41c174c4_4_k_cu_193c3949_247434cuda3std3__442_GLOBAL__N__41c174c4_4_k_cu_193c3949_247436ignoreE)
_ZN40_INTERNAL_41c174c4_4_k_cu_193c3949_247434cuda3std3__442_GLOBAL__N__41c174c4_4_k_cu_193c3949_247436ignoreE:
	.zero		1
	.type		_ZN40_INTERNAL_41c174c4_4_k_cu_193c3949_247434cute7productE,@object
	.size		_ZN40_INTERNAL_41c174c4_4_k_cu_193c3949_247434cute7productE,(_ZN40_INTERNAL_41c174c4_4_k_cu_193c3949_247434cuda3std3__45__cpo3endE - _ZN40_INTERNAL_41c174c4_4_k_cu_193c3949_247434cute7productE)
_ZN40_INTERNAL_41c174c4_4_k_cu_193c3949_247434cute7productE:
	.zero		1
	.type		_ZN40_INTERNAL_41c174c4_4_k_cu_193c3949_247434cuda3std3__45__cpo3endE,@object
	.size		_ZN40_INTERNAL_41c174c4_4_k_cu_193c3949_247434cuda3std3__45__cpo3endE,(_ZN40_INTERNAL_41c174c4_4_k_cu_193c3949_247434cuda3std3__419piecewise_constructE - _ZN40_INTERNAL_41c174c4_4_k_cu_193c3949_247434cuda3std3__45__cpo3endE)
_ZN40_INTERNAL_41c174c4_4_k_cu_193c3949_247434cuda3std3__45__cpo3endE:
	.zero		1
	.type		_ZN40_INTERNAL_41c174c4_4_k_cu_193c3949_247434cuda3std3__419piecewise_constructE,@object
	.size		_ZN40_INTERNAL_41c174c4_4_k_cu_193c3949_247434cuda3std3__419piecewise_constructE,(_ZN40_INTERNAL_41c174c4_4_k_cu_193c3949_247434cuda3std3__45__cpo4cendE - _ZN40_INTERNAL_41c174c4_4_k_cu_193c3949_247434cuda3std3__419piecewise_constructE)
_ZN40_INTERNAL_41c174c4_4_k_cu_193c3949_247434cuda3std3__419piecewise_constructE:
	.zero		1
	.type		_ZN40_INTERNAL_41c174c4_4_k_cu_193c3949_247434cuda3std3__45__cpo4cendE,@object
	.size		_ZN40_INTERNAL_41c174c4_4_k_cu_193c3949_247434cuda3std3__45__cpo4cendE,(_ZN40_INTERNAL_41c174c4_4_k_cu_193c3949_247434cuda3std6ranges3__45__cpo4swapE - _ZN40_INTERNAL_41c174c4_4_k_cu_193c3949_247434cuda3std3__45__cpo4cendE)
_ZN40_INTERNAL_41c174c4_4_k_cu_193c3949_247434cuda3std3__45__cpo4cendE:
	.zero		1
	.type		_ZN40_INTERNAL_41c174c4_4_k_cu_193c3949_247434cuda3std6ranges3__45__cpo4swapE,@object
	.size		_ZN40_INTERNAL_41c174c4_4_k_cu_193c3949_247434cuda3std6ranges3__45__cpo4swapE,(.L_8 - _ZN40_INTERNAL_41c174c4_4_k_cu_193c3949_247434cuda3std6ranges3__45__cpo4swapE)
_ZN40_INTERNAL_41c174c4_4_k_cu_193c3949_247434cuda3std6ranges3__45__cpo4swapE:
	.zero		1
.L_8:


//--------------------- .nv.constant0._ZN7cutlass13device_kernelINS_4gemm6kernel13GemmUniversalIN4cute5tupleIJiiiiEEENS1_10collective13CollectiveMmaINS1_34MainloopSm90TmaGmmaWarpSpecializedILi5ENS5_IJNS4_1CILi1EEENSA_ILi4EEESB_EEENS1_35KernelTmaWarpSpecializedCooperativeEEENS5_IJNSA_ILi256EEENSA_ILi64EEENSA_ILi32EEEEEENS_10tfloat32_tENS5_IJlSB_lEEESK_SL_NS4_8TiledMMAINS4_8MMA_AtomIJNS4_4SM904GMMA29MMA_64x64x8_F32TF32TF32_SS_TNILNSP_7ScaleInE1ELSR_1EEEEEENS4_6LayoutINS5_IJNSA_ILi2EEESB_SB_EEENS5_IJSB_NSA_ILi0EEESX_EEEEENS5_IJNS4_10UnderscoreES10_S10_EEEEENS4_23SM90_TMA_LOAD_MULTICASTENS4_14ComposedLayoutINS4_7SwizzleILi3ELi4ELi3EEENS4_18smem_ptr_flag_bitsILi32EEENSU_INS5_IJNSA_ILi8EEESI_EEENS5_IJSI_SB_EEEEEEEvNS4_8identityENS4_13SM90_TMA_LOADES1D_vS1E_EENS_8epilogue10collective6detail29Sm90TmaWarpSpecializedAdapterINS1I_15DefaultEpilogueISK_SL_SL_NS1H_6thread17LinearCombinationISK_Li1EffLNS1M_9ScaleType4KindE0ELNS_15FloatRoundStyleE2ESK_EENS1_15EpilogueDefaultEEEEEvvEEEEvNT_6ParamsE --------------------------
	.section	.nv.constant0._ZN7cutlass13device_kernelINS_4gemm6kernel13GemmUniversalIN4cute5tupleIJiiiiEEENS1_10collective13CollectiveMmaINS1_34MainloopSm90TmaGmmaWarpSpecializedILi5ENS5_IJNS4_1CILi1EEENSA_ILi4EEESB_EEENS1_35KernelTmaWarpSpecializedCooperativeEEENS5_IJNSA_ILi256EEENSA_ILi64EEENSA_ILi32EEEEEENS_10tfloat32_tENS5_IJlSB_lEEESK_SL_NS4_8TiledMMAINS4_8MMA_AtomIJNS4_4SM904GMMA29MMA_64x64x8_F32TF32TF32_SS_TNILNSP_7ScaleInE1ELSR_1EEEEEENS4_6LayoutINS5_IJNSA_ILi2EEESB_SB_EEENS5_IJSB_NSA_ILi0EEESX_EEEEENS5_IJNS4_10UnderscoreES10_S10_EEEEENS4_23SM90_TMA_LOAD_MULTICASTENS4_14ComposedLayoutINS4_7SwizzleILi3ELi4ELi3EEENS4_18smem_ptr_flag_bitsILi32EEENSU_INS5_IJNSA_ILi8EEESI_EEENS5_IJSI_SB_EEEEEEEvNS4_8identityENS4_13SM90_TMA_LOADES1D_vS1E_EENS_8epilogue10collective6detail29Sm90TmaWarpSpecializedAdapterINS1I_15DefaultEpilogueISK_SL_SL_NS1H_6thread17LinearCombinationISK_Li1EffLNS1M_9ScaleType4KindE0ELNS_15FloatRoundStyleE2ESK_EENS1_15EpilogueDefaultEEEEEvvEEEEvNT_6ParamsE,"a",@progbits
	.sectionflags	@""
	.align	4
.nv.constant0._ZN7cutlass13device_kernelINS_4gemm6kernel13GemmUniversalIN4cute5tupleIJiiiiEEENS1_10collective13CollectiveMmaINS1_34MainloopSm90TmaGmmaWarpSpecializedILi5ENS5_IJNS4_1CILi1EEENSA_ILi4EEESB_EEENS1_35KernelTmaWarpSpecializedCooperativeEEENS5_IJNSA_ILi256EEENSA_ILi64EEENSA_ILi32EEEEEENS_10tfloat32_tENS5_IJlSB_lEEESK_SL_NS4_8TiledMMAINS4_8MMA_AtomIJNS4_4SM904GMMA29MMA_64x64x8_F32TF32TF32_SS_TNILNSP_7ScaleInE1ELSR_1EEEEEENS4_6LayoutINS5_IJNSA_ILi2EEESB_SB_EEENS5_IJSB_NSA_ILi0EEESX_EEEEENS5_IJNS4_10UnderscoreES10_S10_EEEEENS4_23SM90_TMA_LOAD_MULTICASTENS4_14ComposedLayoutINS4_7SwizzleILi3ELi4ELi3EEENS4_18smem_ptr_flag_bitsILi32EEENSU_INS5_IJNSA_ILi8EEESI_EEENS5_IJSI_SB_EEEEEEEvNS4_8identityENS4_13SM90_TMA_LOADES1D_vS1E_EENS_8epilogue10collective6detail29Sm90TmaWarpSpecializedAdapterINS1I_15DefaultEpilogueISK_SL_SL_NS1H_6thread17LinearCombinationISK_Li1EffLNS1M_9ScaleType4KindE0ELNS_15FloatRoundStyleE2ESK_EENS1_15EpilogueDefaultEEEEEvvEEEEvNT_6ParamsE:
	.zero		1664


//--------------------- SYMBOLS --------------------------

	.type		.nv.reservedSmem.offset0,@object
	.size		.nv.reservedSmem.offset0,0x4
	.type		__assertfail,@function
